//
// Generated by NVIDIA NVVM Compiler
//
// Compiler Build ID: CL-36424714
// Cuda compilation tools, release 13.0, V13.0.88
// Based on NVVM 20.0.0
//

.version 9.0
.target sm_100
.address_size 64

	// .globl	batchGradientsKernel

.visible .entry batchGradientsKernel(
	.param .u32 batchGradientsKernel_param_0,
	.param .u64 .ptr .align 1 batchGradientsKernel_param_1,
	.param .u64 .ptr .align 1 batchGradientsKernel_param_2,
	.param .u64 .ptr .align 1 batchGradientsKernel_param_3,
	.param .u32 batchGradientsKernel_param_4,
	.param .u64 .ptr .align 1 batchGradientsKernel_param_5,
	.param .u32 batchGradientsKernel_param_6,
	.param .u64 .ptr .align 1 batchGradientsKernel_param_7,
	.param .u32 batchGradientsKernel_param_8,
	.param .f32 batchGradientsKernel_param_9
)
{
	.reg .pred 	%p<24>;
	.reg .b32 	%r<46>;
	.reg .b32 	%f<58>;
	.reg .b64 	%rd<52>;
	.reg .b64 	%fd<28>;

	ld.param.u32 	%r14, [batchGradientsKernel_param_0];
	ld.param.u64 	%rd3, [batchGradientsKernel_param_1];
	ld.param.u64 	%rd7, [batchGradientsKernel_param_2];
	ld.param.u64 	%rd4, [batchGradientsKernel_param_3];
	ld.param.u32 	%r11, [batchGradientsKernel_param_4];
	ld.param.u64 	%rd5, [batchGradientsKernel_param_5];
	ld.param.u32 	%r12, [batchGradientsKernel_param_6];
	ld.param.u64 	%rd6, [batchGradientsKernel_param_7];
	ld.param.u32 	%r13, [batchGradientsKernel_param_8];
	ld.param.f32 	%f16, [batchGradientsKernel_param_9];
	cvta.to.global.u64 	%rd1, %rd7;
	mov.u32 	%r15, %ctaid.x;
	mov.u32 	%r16, %ntid.x;
	mov.u32 	%r17, %tid.x;
	mad.lo.s32 	%r1, %r15, %r16, %r17;
	setp.ge.s32 	%p1, %r1, %r14;
	@%p1 bra 	$L__BB0_31;
	cvta.to.global.u64 	%rd8, %rd3;
	ld.global.u32 	%r19, [%rd1+24];
	div.s32 	%r18, %r1, %r19;
	mul.lo.s32 	%r20, %r18, %r19;
	sub.s32 	%r21, %r1, %r20;
	ld.global.u32 	%r2, [%rd1];
	div.s32 	%r3, %r21, %r2;
	ld.global.u32 	%r4, [%rd1+28];
	mul.lo.s32 	%r22, %r4, %r3;
	cvt.s64.s32 	%rd9, %r22;
	rem.s32 	%r5, %r1, %r2;
	cvt.s64.s32 	%rd10, %r5;
	add.s64 	%rd11, %rd9, %rd10;
	shl.b64 	%rd12, %rd11, 2;
	add.s64 	%rd2, %rd8, %rd12;
	setp.eq.s32 	%p2, %r18, 2;
	@%p2 bra 	$L__BB0_22;
	setp.eq.s32 	%p3, %r18, 1;
	@%p3 bra 	$L__BB0_13;
	setp.ne.s32 	%p4, %r18, 0;
	@%p4 bra 	$L__BB0_31;
	ld.global.u32 	%r37, [%rd1+16];
	rem.s32 	%r38, %r1, %r37;
	div.s32 	%r6, %r38, %r2;
	ld.global.u32 	%r7, [%rd1+4];
	setp.eq.s32 	%p18, %r7, 1;
	mov.f32 	%f55, 0f00000000;
	@%p18 bra 	$L__BB0_12;
	setp.ne.s32 	%p19, %r6, 0;
	@%p19 bra 	$L__BB0_7;
	mul.wide.s32 	%rd47, %r4, 4;
	add.s64 	%rd48, %rd2, %rd47;
	ld.global.f32 	%f53, [%rd48];
	ld.global.f32 	%f54, [%rd2];
	sub.f32 	%f55, %f53, %f54;
	bra.uni 	$L__BB0_12;
$L__BB0_7:
	add.s32 	%r39, %r7, -1;
	setp.ne.s32 	%p20, %r6, %r39;
	@%p20 bra 	$L__BB0_9;
	ld.global.f32 	%f51, [%rd2];
	neg.s32 	%r44, %r4;
	mul.wide.s32 	%rd45, %r44, 4;
	add.s64 	%rd46, %rd2, %rd45;
	ld.global.f32 	%f52, [%rd46];
	sub.f32 	%f55, %f51, %f52;
	bra.uni 	$L__BB0_12;
$L__BB0_9:
	setp.ne.s32 	%p21, %r6, 1;
	add.s32 	%r40, %r7, -2;
	setp.ne.s32 	%p22, %r6, %r40;
	and.pred  	%p23, %p21, %p22;
	@%p23 bra 	$L__BB0_11;
	mul.wide.s32 	%rd41, %r4, 4;
	add.s64 	%rd42, %rd2, %rd41;
	ld.global.f32 	%f48, [%rd42];
	neg.s32 	%r43, %r4;
	mul.wide.s32 	%rd43, %r43, 4;
	add.s64 	%rd44, %rd2, %rd43;
	ld.global.f32 	%f49, [%rd44];
	sub.f32 	%f50, %f48, %f49;
	mul.f32 	%f55, %f50, 0f3F000000;
	bra.uni 	$L__BB0_12;
$L__BB0_11:
	shl.b32 	%r41, %r4, 1;
	neg.s32 	%r42, %r41;
	mul.wide.s32 	%rd34, %r42, 4;
	add.s64 	%rd35, %rd2, %rd34;
	ld.global.f32 	%f44, [%rd35];
	cvt.f64.f32 	%fd19, %f44;
	mul.wide.s32 	%rd36, %r4, 4;
	add.s64 	%rd37, %rd35, %rd36;
	ld.global.f32 	%f45, [%rd37];
	cvt.f64.f32 	%fd20, %f45;
	mul.f64 	%fd21, %fd20, 0d4020000000000000;
	sub.f64 	%fd22, %fd19, %fd21;
	mul.wide.s32 	%rd38, %r4, 12;
	add.s64 	%rd39, %rd35, %rd38;
	ld.global.f32 	%f46, [%rd39];
	cvt.f64.f32 	%fd23, %f46;
	fma.rn.f64 	%fd24, %fd23, 0d4020000000000000, %fd22;
	add.s64 	%rd40, %rd39, %rd36;
	ld.global.f32 	%f47, [%rd40];
	cvt.f64.f32 	%fd25, %f47;
	sub.f64 	%fd26, %fd24, %fd25;
	div.rn.f64 	%fd27, %fd26, 0d4028000000000000;
	cvt.rn.f32.f64 	%f55, %fd27;
$L__BB0_12:
	mad.lo.s32 	%r45, %r3, %r11, %r5;
	cvta.to.global.u64 	%rd49, %rd4;
	mul.wide.s32 	%rd50, %r45, 4;
	add.s64 	%rd51, %rd49, %rd50;
	st.global.f32 	[%rd51], %f55;
	bra.uni 	$L__BB0_31;
$L__BB0_13:
	setp.eq.s32 	%p12, %r2, 1;
	mov.f32 	%f56, 0f00000000;
	@%p12 bra 	$L__BB0_21;
	setp.ne.s32 	%p13, %r5, 0;
	@%p13 bra 	$L__BB0_16;
	ld.global.f32 	%f41, [%rd2+4];
	ld.global.f32 	%f42, [%rd2];
	sub.f32 	%f56, %f41, %f42;
	bra.uni 	$L__BB0_21;
$L__BB0_16:
	add.s32 	%r34, %r2, -1;
	setp.ne.s32 	%p14, %r5, %r34;
	@%p14 bra 	$L__BB0_18;
	ld.global.f32 	%f39, [%rd2];
	ld.global.f32 	%f40, [%rd2+-4];
	sub.f32 	%f56, %f39, %f40;
	bra.uni 	$L__BB0_21;
$L__BB0_18:
	setp.ne.s32 	%p15, %r5, 1;
	add.s32 	%r35, %r2, -2;
	setp.ne.s32 	%p16, %r5, %r35;
	and.pred  	%p17, %p15, %p16;
	@%p17 bra 	$L__BB0_20;
	ld.global.f32 	%f36, [%rd2+4];
	ld.global.f32 	%f37, [%rd2+-4];
	sub.f32 	%f38, %f36, %f37;
	mul.f32 	%f56, %f38, 0f3F000000;
	bra.uni 	$L__BB0_21;
$L__BB0_20:
	ld.global.f32 	%f32, [%rd2+-8];
	cvt.f64.f32 	%fd10, %f32;
	ld.global.f32 	%f33, [%rd2+-4];
	cvt.f64.f32 	%fd11, %f33;
	mul.f64 	%fd12, %fd11, 0d4020000000000000;
	sub.f64 	%fd13, %fd10, %fd12;
	ld.global.f32 	%f34, [%rd2+4];
	cvt.f64.f32 	%fd14, %f34;
	fma.rn.f64 	%fd15, %fd14, 0d4020000000000000, %fd13;
	ld.global.f32 	%f35, [%rd2+8];
	cvt.f64.f32 	%fd16, %f35;
	sub.f64 	%fd17, %fd15, %fd16;
	div.rn.f64 	%fd18, %fd17, 0d4028000000000000;
	cvt.rn.f32.f64 	%f56, %fd18;
$L__BB0_21:
	mad.lo.s32 	%r36, %r3, %r12, %r5;
	cvta.to.global.u64 	%rd31, %rd5;
	mul.wide.s32 	%rd32, %r36, 4;
	add.s64 	%rd33, %rd31, %rd32;
	st.global.f32 	[%rd33], %f56;
	bra.uni 	$L__BB0_31;
$L__BB0_22:
	ld.global.u32 	%r23, [%rd1+20];
	rem.s32 	%r24, %r1, %r23;
	ld.global.u32 	%r25, [%rd1+16];
	div.s32 	%r8, %r24, %r25;
	ld.global.u32 	%r9, [%rd1+8];
	ld.global.u32 	%r26, [%rd1+4];
	mul.lo.s32 	%r10, %r4, %r26;
	setp.eq.s32 	%p5, %r9, 1;
	mov.f32 	%f57, 0f00000000;
	@%p5 bra 	$L__BB0_30;
	setp.ne.s32 	%p6, %r8, 0;
	@%p6 bra 	$L__BB0_25;
	mul.wide.s32 	%rd26, %r10, 4;
	add.s64 	%rd27, %rd2, %rd26;
	ld.global.f32 	%f27, [%rd27];
	ld.global.f32 	%f28, [%rd2];
	sub.f32 	%f57, %f27, %f28;
	bra.uni 	$L__BB0_30;
$L__BB0_25:
	add.s32 	%r27, %r9, -1;
	setp.ne.s32 	%p7, %r8, %r27;
	@%p7 bra 	$L__BB0_27;
	ld.global.f32 	%f25, [%rd2];
	neg.s32 	%r32, %r10;
	mul.wide.s32 	%rd24, %r32, 4;
	add.s64 	%rd25, %rd2, %rd24;
	ld.global.f32 	%f26, [%rd25];
	sub.f32 	%f57, %f25, %f26;
	bra.uni 	$L__BB0_30;
$L__BB0_27:
	setp.ne.s32 	%p8, %r8, 1;
	add.s32 	%r28, %r9, -2;
	setp.ne.s32 	%p9, %r8, %r28;
	and.pred  	%p10, %p8, %p9;
	@%p10 bra 	$L__BB0_29;
	mul.wide.s32 	%rd20, %r10, 4;
	add.s64 	%rd21, %rd2, %rd20;
	ld.global.f32 	%f22, [%rd21];
	neg.s32 	%r31, %r10;
	mul.wide.s32 	%rd22, %r31, 4;
	add.s64 	%rd23, %rd2, %rd22;
	ld.global.f32 	%f23, [%rd23];
	sub.f32 	%f24, %f22, %f23;
	mul.f32 	%f57, %f24, 0f3F000000;
	bra.uni 	$L__BB0_30;
$L__BB0_29:
	shl.b32 	%r29, %r10, 1;
	neg.s32 	%r30, %r29;
	mul.wide.s32 	%rd13, %r30, 4;
	add.s64 	%rd14, %rd2, %rd13;
	ld.global.f32 	%f18, [%rd14];
	cvt.f64.f32 	%fd1, %f18;
	mul.wide.s32 	%rd15, %r10, 4;
	add.s64 	%rd16, %rd14, %rd15;
	ld.global.f32 	%f19, [%rd16];
	cvt.f64.f32 	%fd2, %f19;
	mul.f64 	%fd3, %fd2, 0d4020000000000000;
	sub.f64 	%fd4, %fd1, %fd3;
	mul.wide.s32 	%rd17, %r10, 12;
	add.s64 	%rd18, %rd14, %rd17;
	ld.global.f32 	%f20, [%rd18];
	cvt.f64.f32 	%fd5, %f20;
	fma.rn.f64 	%fd6, %fd5, 0d4020000000000000, %fd4;
	add.s64 	%rd19, %rd18, %rd15;
	ld.global.f32 	%f21, [%rd19];
	cvt.f64.f32 	%fd7, %f21;
	sub.f64 	%fd8, %fd6, %fd7;
	div.rn.f64 	%fd9, %fd8, 0d4028000000000000;
	cvt.rn.f32.f64 	%f57, %fd9;
$L__BB0_30:
	setp.eq.f32 	%p11, %f16, 0f3F800000;
	div.rn.f32 	%f29, %f57, %f16;
	selp.f32 	%f30, %f57, %f29, %p11;
	mad.lo.s32 	%r33, %r3, %r13, %r5;
	cvta.to.global.u64 	%rd28, %rd6;
	mul.wide.s32 	%rd29, %r33, 4;
	add.s64 	%rd30, %rd28, %rd29;
	st.global.f32 	[%rd30], %f30;
$L__BB0_31:
	ret;

}


// ===== COMPILED SASS (sm_100) =====

	.target	sm_100

	.elftype	@"ET_EXEC"


//--------------------- .note.nv.tkinfo           --------------------------
	.section	.note.nv.tkinfo,"",@"SHT_NOTE"
	.sectionflags	@"SHF_NOTE_NV_TKINFO"
	.tkinfo
        /*0018*/ 	.word	0x00000002
        /*0030*/ 	.string	""
        /*0030*/ 	.string	"ptxas"
        /*0030*/ 	.string	"Cuda compilation tools, release 13.0, V13.0.88"
        /*0030*/ 	.string	"Build cuda_13.0.r13.0/compiler.36424714_0"
        /*0030*/ 	.string	"-arch sm_100 -m 64 "



//--------------------- .note.nv.cuinfo           --------------------------
	.section	.note.nv.cuinfo,"",@"SHT_NOTE"
	.sectionflags	@"SHF_NOTE_NV_CUINFO"
        /*0018*/ 	.short	0x0002
        /*001a*/ 	.short	0x0064
        /*001c*/ 	.short	0x0082
	.zero		2


//--------------------- .nv.info                  --------------------------
	.section	.nv.info,"",@"SHT_CUDA_INFO"
	.align	4


	//----- nvinfo : EIATTR_REGCOUNT
	.align		4
        /*0000*/ 	.byte	0x04, 0x2f
        /*0002*/ 	.short	(.L_1 - .L_0)
	.align		4
.L_0:
        /*0004*/ 	.word	index@(batchGradientsKernel)
        /*0008*/ 	.word	0x0000001a


	//----- nvinfo : EIATTR_FRAME_SIZE
	.align		4
.L_1:
        /*000c*/ 	.byte	0x04, 0x11
        /*000e*/ 	.short	(.L_3 - .L_2)
	.align		4
.L_2:
        /*0010*/ 	.word	index@($__internal_1_$__cuda_sm3x_div_rn_noftz_f32_slowpath)
        /*0014*/ 	.word	0x00000000


	//----- nvinfo : EIATTR_FRAME_SIZE
	.align		4
.L_3:
        /*0018*/ 	.byte	0x04, 0x11
        /*001a*/ 	.short	(.L_5 - .L_4)
	.align		4
.L_4:
        /*001c*/ 	.word	index@($__internal_0_$__cuda_sm20_div_rn_f64_full)
        /*0020*/ 	.word	0x00000000


	//----- nvinfo : EIATTR_FRAME_SIZE
	.align		4
.L_5:
        /*0024*/ 	.byte	0x04, 0x11
        /*0026*/ 	.short	(.L_7 - .L_6)
	.align		4
.L_6:
        /*0028*/ 	.word	index@(batchGradientsKernel)
        /*002c*/ 	.word	0x00000000


	//----- nvinfo : EIATTR_MIN_STACK_SIZE
	.align		4
.L_7:
        /*0030*/ 	.byte	0x04, 0x12
        /*0032*/ 	.short	(.L_9 - .L_8)
	.align		4
.L_8:
        /*0034*/ 	.word	index@(batchGradientsKernel)
        /*0038*/ 	.word	0x00000000
.L_9:


//--------------------- .nv.compat                --------------------------
	.section	.nv.compat,"",@"SHT_CUDA_COMPAT_INFO"
	.align	4
        /*0000*/ 	.byte	0x02, 0x09, 0x00, 0x00, 0x02, 0x02, 0x01, 0x00, 0x02, 0x05, 0x05, 0x00, 0x03, 0x07, 0x01, 0x01
        /*0010*/ 	.byte	0x02, 0x03, 0x00, 0x00, 0x02, 0x06, 0x01, 0x00, 0x04, 0x0b, 0x08, 0x00, 0x01, 0x00, 0x00, 0x00
        /*0020*/ 	.byte	0x00, 0x00, 0x00, 0x00


//--------------------- .nv.info.batchGradientsKernel --------------------------
	.section	.nv.info.batchGradientsKernel,"",@"SHT_CUDA_INFO"
	.sectionflags	@""
	.align	4


	//----- nvinfo : EIATTR_CUDA_API_VERSION
	.align		4
        /*0000*/ 	.byte	0x04, 0x37
        /*0002*/ 	.short	(.L_11 - .L_10)
.L_10:
        /*0004*/ 	.word	0x00000082


	//----- nvinfo : EIATTR_KPARAM_INFO
	.align		4
.L_11:
        /*0008*/ 	.byte	0x04, 0x17
        /*000a*/ 	.short	(.L_13 - .L_12)
.L_12:
        /*000c*/ 	.word	0x00000000
        /*0010*/ 	.short	0x0009
        /*0012*/ 	.short	0x0044
        /*0014*/ 	.byte	0x00, 0xf0, 0x11, 0x00


	//----- nvinfo : EIATTR_KPARAM_INFO
	.align		4
.L_13:
        /*0018*/ 	.byte	0x04, 0x17
        /*001a*/ 	.short	(.L_15 - .L_14)
.L_14:
        /*001c*/ 	.word	0x00000000
        /*0020*/ 	.short	0x0008
        /*0022*/ 	.short	0x0040
        /*0024*/ 	.byte	0x00, 0xf0, 0x11, 0x00


	//----- nvinfo : EIATTR_KPARAM_INFO
	.align		4
.L_15:
        /*0028*/ 	.byte	0x04, 0x17
        /*002a*/ 	.short	(.L_17 - .L_16)
.L_16:
        /*002c*/ 	.word	0x00000000
        /*0030*/ 	.short	0x0007
        /*0032*/ 	.short	0x0038
        /*0034*/ 	.byte	0x00, 0xf5, 0x21, 0x00


	//----- nvinfo : EIATTR_KPARAM_INFO
	.align		4
.L_17:
        /*0038*/ 	.byte	0x04, 0x17
        /*003a*/ 	.short	(.L_19 - .L_18)
.L_18:
        /*003c*/ 	.word	0x00000000
        /*0040*/ 	.short	0x0006
        /*0042*/ 	.short	0x0030
        /*0044*/ 	.byte	0x00, 0xf0, 0x11, 0x00


	//----- nvinfo : EIATTR_KPARAM_INFO
	.align		4
.L_19:
        /*0048*/ 	.byte	0x04, 0x17
        /*004a*/ 	.short	(.L_21 - .L_20)
.L_20:
        /*004c*/ 	.word	0x00000000
        /*0050*/ 	.short	0x0005
        /*0052*/ 	.short	0x0028
        /*0054*/ 	.byte	0x00, 0xf5, 0x21, 0x00


	//----- nvinfo : EIATTR_KPARAM_INFO
	.align		4
.L_21:
        /*0058*/ 	.byte	0x04, 0x17
        /*005a*/ 	.short	(.L_23 - .L_22)
.L_22:
        /*005c*/ 	.word	0x00000000
        /*0060*/ 	.short	0x0004
        /*0062*/ 	.short	0x0020
        /*0064*/ 	.byte	0x00, 0xf0, 0x11, 0x00


	//----- nvinfo : EIATTR_KPARAM_INFO
	.align		4
.L_23:
        /*0068*/ 	.byte	0x04, 0x17
        /*006a*/ 	.short	(.L_25 - .L_24)
.L_24:
        /*006c*/ 	.word	0x00000000
        /*0070*/ 	.short	0x0003
        /*0072*/ 	.short	0x0018
        /*0074*/ 	.byte	0x00, 0xf5, 0x21, 0x00


	//----- nvinfo : EIATTR_KPARAM_INFO
	.align		4
.L_25:
        /*0078*/ 	.byte	0x04, 0x17
        /*007a*/ 	.short	(.L_27 - .L_26)
.L_26:
        /*007c*/ 	.word	0x00000000
        /*0080*/ 	.short	0x0002
        /*0082*/ 	.short	0x0010
        /*0084*/ 	.byte	0x00, 0xf5, 0x21, 0x00


	//----- nvinfo : EIATTR_KPARAM_INFO
	.align		4
.L_27:
        /*0088*/ 	.byte	0x04, 0x17
        /*008a*/ 	.short	(.L_29 - .L_28)
.L_28:
        /*008c*/ 	.word	0x00000000
        /*0090*/ 	.short	0x0001
        /*0092*/ 	.short	0x0008
        /*0094*/ 	.byte	0x00, 0xf5, 0x21, 0x00


	//----- nvinfo : EIATTR_KPARAM_INFO
	.align		4
.L_29:
        /*0098*/ 	.byte	0x04, 0x17
        /*009a*/ 	.short	(.L_31 - .L_30)
.L_30:
        /*009c*/ 	.word	0x00000000
        /*00a0*/ 	.short	0x0000
        /*00a2*/ 	.short	0x0000
        /*00a4*/ 	.byte	0x00, 0xf0, 0x11, 0x00


	//----- nvinfo : EIATTR_SPARSE_MMA_MASK
	.align		4
.L_31:
        /*00a8*/ 	.byte	0x03, 0x50
        /*00aa*/ 	.short	0x0000


	//----- nvinfo : EIATTR_MAXREG_COUNT
	.align		4
        /*00ac*/ 	.byte	0x03, 0x1b
        /*00ae*/ 	.short	0x00ff


	//----- nvinfo : EIATTR_MERCURY_ISA_VERSION
	.align		4
        /*00b0*/ 	.byte	0x03, 0x5f
        /*00b2*/ 	.short	0x0101


	//----- nvinfo : EIATTR_VRC_CTA_INIT_COUNT
	.align		4
        /*00b4*/ 	.byte	0x02, 0x4a
	.zero		1
	.zero		1


	//----- nvinfo : EIATTR_EXIT_INSTR_OFFSETS
	.align		4
        /*00b8*/ 	.byte	0x04, 0x1c
        /*00ba*/ 	.short	(.L_33 - .L_32)


	//   ....[0]....
.L_32:
        /*00bc*/ 	.word	0x00000070


	//   ....[1]....
        /*00c0*/ 	.word	0x00000580


	//   ....[2]....
        /*00c4*/ 	.word	0x00000ca0


	//   ....[3]....
        /*00c8*/ 	.word	0x000010d0


	//   ....[4]....
        /*00cc*/ 	.word	0x000019e0


	//----- nvinfo : EIATTR_CRS_STACK_SIZE
	.align		4
.L_33:
        /*00d0*/ 	.byte	0x04, 0x1e
        /*00d2*/ 	.short	(.L_35 - .L_34)
.L_34:
        /*00d4*/ 	.word	0x00000000


	//----- nvinfo : EIATTR_CBANK_PARAM_SIZE
	.align		4
.L_35:
        /*00d8*/ 	.byte	0x03, 0x19
        /*00da*/ 	.short	0x0048


	//----- nvinfo : EIATTR_PARAM_CBANK
	.align		4
        /*00dc*/ 	.byte	0x04, 0x0a
        /*00de*/ 	.short	(.L_37 - .L_36)
	.align		4
.L_36:
        /*00e0*/ 	.word	index@(.nv.constant0.batchGradientsKernel)
        /*00e4*/ 	.short	0x0380
        /*00e6*/ 	.short	0x0048


	//----- nvinfo : EIATTR_SW_WAR
	.align		4
.L_37:
        /*00e8*/ 	.byte	0x04, 0x36
        /*00ea*/ 	.short	(.L_39 - .L_38)
.L_38:
        /*00ec*/ 	.word	0x00000008
.L_39:


//--------------------- .nv.callgraph             --------------------------
	.section	.nv.callgraph,"",@"SHT_CUDA_CALLGRAPH"
	.align	4
	.sectionentsize	8
	.align		4
        /*0000*/ 	.word	0x00000000
	.align		4
        /*0004*/ 	.word	0xffffffff
	.align		4
        /*0008*/ 	.word	0x00000000
	.align		4
        /*000c*/ 	.word	0xfffffffe
	.align		4
        /*0010*/ 	.word	0x00000000
	.align		4
        /*0014*/ 	.word	0xfffffffd
	.align		4
        /*0018*/ 	.word	0x00000000
	.align		4
        /*001c*/ 	.word	0xfffffffc


//--------------------- .text.batchGradientsKernel --------------------------
	.section	.text.batchGradientsKernel,"ax",@progbits
	.align	128
        .global         batchGradientsKernel
        .type           batchGradientsKernel,@function
        .size           batchGradientsKernel,(.L_x_43 - batchGradientsKernel)
        .other          batchGradientsKernel,@"STO_CUDA_ENTRY STV_DEFAULT"
batchGradientsKernel:
.text.batchGradientsKernel:
[----:B------:R-:W-:Y:S01]  /*0000*/  LDC R1, c[0x0][0x37c] ;  /* 0x0000df00ff017b82 */ /* 0x000fe20000000800 */
[----:B------:R-:W0:Y:S07]  /*0010*/  S2R R3, SR_TID.X ;  /* 0x0000000000037919 */ /* 0x000e2e0000002100 */
[----:B------:R-:W0:Y:S01]  /*0020*/  S2UR UR4, SR_CTAID.X ;  /* 0x00000000000479c3 */ /* 0x000e220000002500 */
[----:B------:R-:W1:Y:S07]  /*0030*/  LDCU UR5, c[0x0][0x380] ;  /* 0x00007000ff0577ac */ /* 0x000e6e0008000800 */
[----:B------:R-:W0:Y:S02]  /*0040*/  LDC R4, c[0x0][0x360] ;  /* 0x0000d800ff047b82 */ /* 0x000e240000000800 */
[----:B0-----:R-:W-:-:S05]  /*0050*/  IMAD R4, R4, UR4, R3 ;  /* 0x0000000404047c24 */ /* 0x001fca000f8e0203 */
[----:B-1----:R-:W-:-:S13]  /*0060*/  ISETP.GE.AND P0, PT, R4, UR5, PT ;  /* 0x0000000504007c0c */ /* 0x002fda000bf06270 */
[----:B------:R-:W-:Y:S05]  /*0070*/  @P0 EXIT ;  /* 0x000000000000094d */ /* 0x000fea0003800000 */
[----:B------:R-:W0:Y:S01]  /*0080*/  LDC.64 R2, c[0x0][0x390] ;  /* 0x0000e400ff027b82 */ /* 0x000e220000000a00 */
[----:B------:R-:W0:Y:S01]  /*0090*/  LDCU.64 UR6, c[0x0][0x358] ;  /* 0x00006b00ff0677ac */ /* 0x000e220008000a00 */
[----:B------:R-:W-:Y:S01]  /*00a0*/  IABS R0, R4 ;  /* 0x0000000400007213 */ /* 0x000fe20000000000 */
[----:B------:R-:W1:Y:S01]  /*00b0*/  LDCU.64 UR4, c[0x0][0x388] ;  /* 0x00007100ff0477ac */ /* 0x000e620008000a00 */
[----:B0-----:R-:W2:Y:S04]  /*00c0*/  LDG.E R5, desc[UR6][R2.64+0x18] ;  /* 0x0000180602057981 */ /* 0x001ea8000c1e1900 */
[----:B------:R-:W3:Y:S04]  /*00d0*/  LDG.E R6, desc[UR6][R2.64] ;  /* 0x0000000602067981 */ /* 0x000ee8000c1e1900 */
[----:B------:R-:W4:Y:S01]  /*00e0*/  LDG.E R11, desc[UR6][R2.64+0x1c] ;  /* 0x00001c06020b7981 */ /* 0x000f22000c1e1900 */
[----:B--2---:R-:W-:-:S02]  /*00f0*/  IABS R16, R5 ;  /* 0x0000000500107213 */ /* 0x004fc40000000000 */
[----:B------:R-:W-:Y:S02]  /*0100*/  IABS R10, R5 ;  /* 0x00000005000a7213 */ /* 0x000fe40000000000 */
[----:B------:R-:W0:Y:S01]  /*0110*/  I2F.RP R7, R16 ;  /* 0x0000001000077306 */ /* 0x000e220000209400 */
[----:B---3--:R-:W-:-:S07]  /*0120*/  IABS R12, R6 ;  /* 0x00000006000c7213 */ /* 0x008fce0000000000 */
[----:B0-----:R-:W0:Y:S02]  /*0130*/  MUFU.RCP R7, R7 ;  /* 0x0000000700077308 */ /* 0x001e240000001000 */
[----:B0-----:R-:W-:Y:S02]  /*0140*/  VIADD R8, R7, 0xffffffe ;  /* 0x0ffffffe07087836 */ /* 0x001fe40000000000 */
[----:B------:R-:W-:-:S04]  /*0150*/  IMAD.MOV R7, RZ, RZ, -R10 ;  /* 0x000000ffff077224 */ /* 0x000fc800078e0a0a */
[----:B------:R0:W2:Y:S01]  /*0160*/  F2I.FTZ.U32.TRUNC.NTZ R9, R8 ;  /* 0x0000000800097305 */ /* 0x0000a2000021f000 */
[----:B------:R-:W-:-:S07]  /*0170*/  IMAD.MOV.U32 R10, RZ, RZ, R12 ;  /* 0x000000ffff0a7224 */ /* 0x000fce00078e000c */
[----:B------:R-:W3:Y:S01]  /*0180*/  I2F.RP R12, R10 ;  /* 0x0000000a000c7306 */ /* 0x000ee20000209400 */
[----:B0-----:R-:W-:Y:S02]  /*0190*/  IMAD.MOV.U32 R8, RZ, RZ, RZ ;  /* 0x000000ffff087224 */ /* 0x001fe400078e00ff */
[----:B--2---:R-:W-:-:S04]  /*01a0*/  IMAD.MOV R13, RZ, RZ, -R9 ;  /* 0x000000ffff0d7224 */ /* 0x004fc800078e0a09 */
[----:B------:R-:W-:-:S04]  /*01b0*/  IMAD R13, R13, R16, RZ ;  /* 0x000000100d0d7224 */ /* 0x000fc800078e02ff */
[----:B------:R-:W-:Y:S01]  /*01c0*/  IMAD.HI.U32 R9, R9, R13, R8 ;  /* 0x0000000d09097227 */ /* 0x000fe200078e0008 */
[----:B---3--:R-:W0:Y:S05]  /*01d0*/  MUFU.RCP R12, R12 ;  /* 0x0000000c000c7308 */ /* 0x008e2a0000001000 */
[----:B------:R-:W-:-:S04]  /*01e0*/  IMAD.HI.U32 R14, R9, R0, RZ ;  /* 0x00000000090e7227 */ /* 0x000fc800078e00ff */
[----:B------:R-:W-:-:S05]  /*01f0*/  IMAD R7, R14, R7, R0 ;  /* 0x000000070e077224 */ /* 0x000fca00078e0200 */
[----:B------:R-:W-:Y:S02]  /*0200*/  ISETP.GT.U32.AND P1, PT, R16, R7, PT ;  /* 0x000000071000720c */ /* 0x000fe40003f24070 */
[----:B0-----:R-:W-:-:S04]  /*0210*/  IADD3 R8, PT, PT, R12, 0xffffffe, RZ ;  /* 0x0ffffffe0c087810 */ /* 0x001fc80007ffe0ff */
[----:B------:R0:W2:Y:S07]  /*0220*/  F2I.FTZ.U32.TRUNC.NTZ R9, R8 ;  /* 0x0000000800097305 */ /* 0x0000ae000021f000 */
[----:B------:R-:W-:Y:S02]  /*0230*/  @!P1 IMAD.IADD R7, R7, 0x1, -R16 ;  /* 0x0000000107079824 */ /* 0x000fe400078e0a10 */
[----:B------:R-:W-:Y:S01]  /*0240*/  @!P1 VIADD R14, R14, 0x1 ;  /* 0x000000010e0e9836 */ /* 0x000fe20000000000 */
[----:B------:R-:W-:Y:S01]  /*0250*/  ISETP.NE.AND P1, PT, R5, RZ, PT ;  /* 0x000000ff0500720c */ /* 0x000fe20003f25270 */
[----:B0-----:R-:W-:Y:S01]  /*0260*/  HFMA2 R8, -RZ, RZ, 0, 0 ;  /* 0x00000000ff087431 */ /* 0x001fe200000001ff */
[----:B------:R-:W-:-:S02]  /*0270*/  ISETP.GE.U32.AND P0, PT, R7, R16, PT ;  /* 0x000000100700720c */ /* 0x000fc40003f06070 */
[----:B------:R-:W-:Y:S01]  /*0280*/  LOP3.LUT R7, R4, R5, RZ, 0x3c, !PT ;  /* 0x0000000504077212 */ /* 0x000fe200078e3cff */
[----:B--2---:R-:W-:-:S03]  /*0290*/  IMAD.MOV R13, RZ, RZ, -R9 ;  /* 0x000000ffff0d7224 */ /* 0x004fc600078e0a09 */
[----:B------:R-:W-:Y:S01]  /*02a0*/  ISETP.GE.AND P2, PT, R7, RZ, PT ;  /* 0x000000ff0700720c */ /* 0x000fe20003f46270 */
[----:B------:R-:W-:-:S04]  /*02b0*/  IMAD R13, R13, R10, RZ ;  /* 0x0000000a0d0d7224 */ /* 0x000fc800078e02ff */
[----:B------:R-:W-:-:S04]  /*02c0*/  IMAD.HI.U32 R13, R9, R13, R8 ;  /* 0x0000000d090d7227 */ /* 0x000fc800078e0008 */
[----:B------:R-:W-:Y:S02]  /*02d0*/  @P0 VIADD R14, R14, 0x1 ;  /* 0x000000010e0e0836 */ /* 0x000fe40000000000 */
[----:B------:R-:W-:-:S04]  /*02e0*/  IMAD.HI.U32 R9, R13, R0, RZ ;  /* 0x000000000d097227 */ /* 0x000fc800078e00ff */
[----:B------:R-:W-:Y:S01]  /*02f0*/  @!P2 IMAD.MOV R14, RZ, RZ, -R14 ;  /* 0x000000ffff0ea224 */ /* 0x000fe200078e0a0e */
[----:B------:R-:W-:-:S05]  /*0300*/  @!P1 LOP3.LUT R14, RZ, R5, RZ, 0x33, !PT ;  /* 0x00000005ff0e9212 */ /* 0x000fca00078e33ff */
[----:B------:R-:W-:-:S04]  /*0310*/  IMAD.MOV R7, RZ, RZ, -R14 ;  /* 0x000000ffff077224 */ /* 0x000fc800078e0a0e */
[----:B------:R-:W-:Y:S01]  /*0320*/  IMAD R5, R5, R7, R4 ;  /* 0x0000000705057224 */ /* 0x000fe200078e0204 */
[----:B------:R-:W-:-:S04]  /*0330*/  IABS R7, R6 ;  /* 0x0000000600077213 */ /* 0x000fc80000000000 */
[----:B------:R-:W-:Y:S01]  /*0340*/  IABS R12, R5 ;  /* 0x00000005000c7213 */ /* 0x000fe20000000000 */
[----:B------:R-:W-:Y:S01]  /*0350*/  IMAD.MOV R15, RZ, RZ, -R7 ;  /* 0x000000ffff0f7224 */ /* 0x000fe200078e0a07 */
[----:B------:R-:W-:-:S03]  /*0360*/  LOP3.LUT R5, R5, R6, RZ, 0x3c, !PT ;  /* 0x0000000605057212 */ /* 0x000fc600078e3cff */
[----:B------:R-:W-:Y:S01]  /*0370*/  IMAD.HI.U32 R8, R13, R12, RZ ;  /* 0x0000000c0d087227 */ /* 0x000fe200078e00ff */
[----:B------:R-:W-:-:S03]  /*0380*/  ISETP.GE.AND P1, PT, R5, RZ, PT ;  /* 0x000000ff0500720c */ /* 0x000fc60003f26270 */
[-C--:B------:R-:W-:Y:S01]  /*0390*/  IMAD R7, R8, R15.reuse, R12 ;  /* 0x0000000f08077224 */ /* 0x080fe200078e020c */
[----:B------:R-:W-:Y:S01]  /*03a0*/  LOP3.LUT R12, RZ, R6, RZ, 0x33, !PT ;  /* 0x00000006ff0c7212 */ /* 0x000fe200078e33ff */
[----:B------:R-:W-:-:S03]  /*03b0*/  IMAD R9, R9, R15, R0 ;  /* 0x0000000f09097224 */ /* 0x000fc600078e0200 */
[C---:B------:R-:W-:Y:S02]  /*03c0*/  ISETP.GT.U32.AND P2, PT, R10.reuse, R7, PT ;  /* 0x000000070a00720c */ /* 0x040fe40003f44070 */
[----:B------:R-:W-:-:S11]  /*03d0*/  ISETP.GT.U32.AND P0, PT, R10, R9, PT ;  /* 0x000000090a00720c */ /* 0x000fd60003f04070 */
[--C-:B------:R-:W-:Y:S02]  /*03e0*/  @!P2 IMAD.IADD R7, R7, 0x1, -R10.reuse ;  /* 0x000000010707a824 */ /* 0x100fe400078e0a0a */
[----:B------:R-:W-:Y:S02]  /*03f0*/  @!P0 IMAD.IADD R9, R9, 0x1, -R10 ;  /* 0x0000000109098824 */ /* 0x000fe400078e0a0a */
[----:B------:R-:W-:Y:S01]  /*0400*/  @!P2 VIADD R8, R8, 0x1 ;  /* 0x000000010808a836 */ /* 0x000fe20000000000 */
[----:B------:R-:W-:Y:S02]  /*0410*/  ISETP.GE.U32.AND P3, PT, R7, R10, PT ;  /* 0x0000000a0700720c */ /* 0x000fe40003f66070 */
[----:B------:R-:W-:Y:S02]  /*0420*/  ISETP.GT.U32.AND P0, PT, R10, R9, PT ;  /* 0x000000090a00720c */ /* 0x000fe40003f04070 */
[----:B------:R-:W-:-:S09]  /*0430*/  ISETP.NE.AND P2, PT, R6, RZ, PT ;  /* 0x000000ff0600720c */ /* 0x000fd20003f45270 */
[----:B------:R-:W-:Y:S01]  /*0440*/  @P3 VIADD R8, R8, 0x1 ;  /* 0x0000000108083836 */ /* 0x000fe20000000000 */
[----:B------:R-:W-:Y:S02]  /*0450*/  ISETP.GE.AND P3, PT, R4, RZ, PT ;  /* 0x000000ff0400720c */ /* 0x000fe40003f66270 */
[----:B------:R-:W-:Y:S01]  /*0460*/  @!P0 IADD3 R9, PT, PT, R9, -R10, RZ ;  /* 0x8000000a09098210 */ /* 0x000fe20007ffe0ff */
[----:B------:R-:W-:-:S05]  /*0470*/  @!P1 IMAD.MOV R8, RZ, RZ, -R8 ;  /* 0x000000ffff089224 */ /* 0x000fca00078e0a08 */
[----:B------:R-:W-:-:S05]  /*0480*/  SEL R5, R12, R8, !P2 ;  /* 0x000000080c057207 */ /* 0x000fca0005000000 */
[----:B------:R-:W-:Y:S02]  /*0490*/  @!P3 IMAD.MOV R9, RZ, RZ, -R9 ;  /* 0x000000ffff09b224 */ /* 0x000fe400078e0a09 */
[----:B----4-:R-:W-:-:S03]  /*04a0*/  IMAD R7, R5, R11, RZ ;  /* 0x0000000b05077224 */ /* 0x010fc600078e02ff */
[----:B------:R-:W-:Y:S02]  /*04b0*/  SEL R4, R12, R9, !P2 ;  /* 0x000000090c047207 */ /* 0x000fe40005000000 */
[----:B------:R-:W-:Y:S02]  /*04c0*/  SHF.R.S32.HI R9, RZ, 0x1f, R7 ;  /* 0x0000001fff097819 */ /* 0x000fe40000011407 */
[----:B------:R-:W-:-:S04]  /*04d0*/  IADD3 R7, P0, PT, R7, R4, RZ ;  /* 0x0000000407077210 */ /* 0x000fc80007f1e0ff */
[----:B------:R-:W-:Y:S02]  /*04e0*/  LEA.HI.X.SX32 R16, R4, R9, 0x1, P0 ;  /* 0x0000000904107211 */ /* 0x000fe400000f0eff */
[----:B------:R-:W-:Y:S02]  /*04f0*/  ISETP.NE.AND P0, PT, R14, 0x2, PT ;  /* 0x000000020e00780c */ /* 0x000fe40003f05270 */
[----:B-1----:R-:W-:Y:S01]  /*0500*/  LEA R8, P1, R7, UR4, 0x2 ;  /* 0x0000000407087c11 */ /* 0x002fe2000f8210ff */
[----:B------:R-:W-:-:S03]  /*0510*/  UMOV UR4, URZ ;  /* 0x000000ff00047c82 */ /* 0x000fc60008000000 */
[----:B------:R-:W-:Y:S01]  /*0520*/  LEA.HI.X R9, R7, UR5, R16, 0x2, P1 ;  /* 0x0000000507097c11 */ /* 0x000fe200088f1410 */
[----:B------:R-:W-:-:S06]  /*0530*/  IMAD.MOV.U32 R7, RZ, RZ, 0x40280000 ;  /* 0x40280000ff077424 */ /* 0x000fcc00078e00ff */
[----:B------:R-:W-:Y:S05]  /*0540*/  @!P0 BRA `(.L_x_0) ;  /* 0x0000000800e48947 */ /* 0x000fea0003800000 */
[----:B------:R-:W-:-:S13]  /*0550*/  ISETP.NE.AND P0, PT, R14, 0x1, PT ;  /* 0x000000010e00780c */ /* 0x000fda0003f05270 */
[----:B------:R-:W-:Y:S05]  /*0560*/  @!P0 BRA `(.L_x_1) ;  /* 0x0000000400d08947 */ /* 0x000fea0003800000 */
[----:B------:R-:W-:-:S13]  /*0570*/  ISETP.NE.AND P0, PT, R14, RZ, PT ;  /* 0x000000ff0e00720c */ /* 0x000fda0003f05270 */
[----:B------:R-:W-:Y:S05]  /*0580*/  @P0 EXIT ;  /* 0x000000000000094d */ /* 0x000fea0003800000 */
[----:B------:R-:W2:Y:S04]  /*0590*/  LDG.E R20, desc[UR6][R2.64+0x10] ;  /* 0x0000100602147981 */ /* 0x000ea8000c1e1900 */
[----:B------:R0:W3:Y:S01]  /*05a0*/  LDG.E R14, desc[UR6][R2.64+0x4] ;  /* 0x00000406020e7981 */ /* 0x0000e2000c1e1900 */
[----:B--2---:R-:W-:-:S04]  /*05b0*/  IABS R19, R20 ;  /* 0x0000001400137213 */ /* 0x004fc80000000000 */
[----:B------:R-:W1:Y:S08]  /*05c0*/  I2F.RP R18, R19 ;  /* 0x0000001300127306 */ /* 0x000e700000209400 */
[----:B-1----:R-:W1:Y:S02]  /*05d0*/  MUFU.RCP R18, R18 ;  /* 0x0000001200127308 */ /* 0x002e640000001000 */
[----:B-1----:R-:W-:-:S06]  /*05e0*/  VIADD R16, R18, 0xffffffe ;  /* 0x0ffffffe12107836 */ /* 0x002fcc0000000000 */
[----:B------:R1:W2:Y:S02]  /*05f0*/  F2I.FTZ.U32.TRUNC.NTZ R17, R16 ;  /* 0x0000001000117305 */ /* 0x0002a4000021f000 */
[----:B-1----:R-:W-:Y:S02]  /*0600*/  HFMA2 R16, -RZ, RZ, 0, 0 ;  /* 0x00000000ff107431 */ /* 0x002fe400000001ff */
[----:B--2---:R-:W-:-:S04]  /*0610*/  IMAD.MOV R22, RZ, RZ, -R17 ;  /* 0x000000ffff167224 */ /* 0x004fc800078e0a11 */
[----:B------:R-:W-:Y:S01]  /*0620*/  IMAD R21, R22, R19, RZ ;  /* 0x0000001316157224 */ /* 0x000fe200078e02ff */
[----:B------:R-:W-:-:S03]  /*0630*/  IABS R22, R20 ;  /* 0x0000001400167213 */ /* 0x000fc60000000000 */
[----:B------:R-:W-:-:S04]  /*0640*/  IMAD.HI.U32 R17, R17, R21, R16 ;  /* 0x0000001511117227 */ /* 0x000fc800078e0010 */
[----:B0-----:R-:W-:Y:S02]  /*0650*/  IMAD.MOV R2, RZ, RZ, -R22 ;  /* 0x000000ffff027224 */ /* 0x001fe400078e0a16 */
[----:B------:R-:W-:-:S04]  /*0660*/  IMAD.HI.U32 R17, R17, R0, RZ ;  /* 0x0000000011117227 */ /* 0x000fc800078e00ff */
[----:B------:R-:W-:-:S05]  /*0670*/  IMAD R0, R17, R2, R0 ;  /* 0x0000000211007224 */ /* 0x000fca00078e0200 */
[----:B------:R-:W-:-:S13]  /*0680*/  ISETP.GT.U32.AND P0, PT, R19, R0, PT ;  /* 0x000000001300720c */ /* 0x000fda0003f04070 */
[----:B------:R-:W-:Y:S01]  /*0690*/  @!P0 IMAD.IADD R0, R0, 0x1, -R19 ;  /* 0x0000000100008824 */ /* 0x000fe200078e0a13 */
[----:B------:R-:W-:-:S04]  /*06a0*/  ISETP.NE.AND P0, PT, R20, RZ, PT ;  /* 0x000000ff1400720c */ /* 0x000fc80003f05270 */
[----:B------:R-:W-:-:S13]  /*06b0*/  ISETP.GT.U32.AND P1, PT, R19, R0, PT ;  /* 0x000000001300720c */ /* 0x000fda0003f24070 */
[----:B------:R-:W-:-:S04]  /*06c0*/  @!P1 IMAD.IADD R0, R0, 0x1, -R19 ;  /* 0x0000000100009824 */ /* 0x000fc800078e0a13 */
[----:B------:R-:W-:Y:S01]  /*06d0*/  @!P3 IMAD.MOV R0, RZ, RZ, -R0 ;  /* 0x000000ffff00b224 */ /* 0x000fe200078e0a00 */
[----:B------:R-:W-:-:S04]  /*06e0*/  @!P0 LOP3.LUT R0, RZ, R20, RZ, 0x33, !PT ;  /* 0x00000014ff008212 */ /* 0x000fc800078e33ff */
[----:B------:R-:W-:Y:S02]  /*06f0*/  IABS R16, R0 ;  /* 0x0000000000107213 */ /* 0x000fe40000000000 */
[----:B------:R-:W-:-:S03]  /*0700*/  LOP3.LUT R0, R0, R6, RZ, 0x3c, !PT ;  /* 0x0000000600007212 */ /* 0x000fc600078e3cff */
[----:B------:R-:W-:Y:S01]  /*0710*/  IMAD.HI.U32 R2, R13, R16, RZ ;  /* 0x000000100d027227 */ /* 0x000fe200078e00ff */
[----:B------:R-:W-:-:S03]  /*0720*/  ISETP.GE.AND P0, PT, R0, RZ, PT ;  /* 0x000000ff0000720c */ /* 0x000fc60003f06270 */
[----:B------:R-:W-:Y:S02]  /*0730*/  IMAD R15, R2, R15, R16 ;  /* 0x0000000f020f7224 */ /* 0x000fe400078e0210 */
[----:B------:R-:W-:-:S03]  /*0740*/  IMAD.MOV.U32 R13, RZ, RZ, RZ ;  /* 0x000000ffff0d7224 */ /* 0x000fc600078e00ff */
[----:B------:R-:W-:-:S13]  /*0750*/  ISETP.GT.U32.AND P3, PT, R10, R15, PT ;  /* 0x0000000f0a00720c */ /* 0x000fda0003f64070 */
[----:B------:R-:W-:Y:S01]  /*0760*/  @!P3 IMAD.IADD R15, R15, 0x1, -R10 ;  /* 0x000000010f0fb824 */ /* 0x000fe200078e0a0a */
[----:B------:R-:W-:-:S04]  /*0770*/  @!P3 IADD3 R2, PT, PT, R2, 0x1, RZ ;  /* 0x000000010202b810 */ /* 0x000fc80007ffe0ff */
[----:B------:R-:W-:-:S13]  /*0780*/  ISETP.GE.U32.AND P1, PT, R15, R10, PT ;  /* 0x0000000a0f00720c */ /* 0x000fda0003f26070 */
[----:B------:R-:W-:Y:S01]  /*0790*/  @P1 VIADD R2, R2, 0x1 ;  /* 0x0000000102021836 */ /* 0x000fe20000000000 */
[----:B---3--:R-:W-:-:S03]  /*07a0*/  ISETP.NE.AND P1, PT, R14, 0x1, PT ;  /* 0x000000010e00780c */ /* 0x008fc60003f25270 */
[----:B------:R-:W-:-:S05]  /*07b0*/  @!P0 IMAD.MOV R2, RZ, RZ, -R2 ;  /* 0x000000ffff028224 */ /* 0x000fca00078e0a02 */
[----:B------:R-:W-:-:S05]  /*07c0*/  SEL R3, R12, R2, !P2 ;  /* 0x000000020c037207 */ /* 0x000fca0005000000 */
[----:B------:R-:W-:Y:S05]  /*07d0*/  @!P1 BRA `(.L_x_2) ;  /* 0x00000004001c9947 */ /* 0x000fea0003800000 */
[----:B------:R-:W-:Y:S01]  /*07e0*/  ISETP.NE.AND P0, PT, R3, RZ, PT ;  /* 0x000000ff0300720c */ /* 0x000fe20003f05270 */
[----:B------:R-:W-:-:S12]  /*07f0*/  BSSY.RECONVERGENT B0, `(.L_x_2) ;  /* 0x0000045000007945 */ /* 0x000fd80003800200 */
[----:B------:R-:W-:Y:S05]  /*0800*/  @P0 BRA `(.L_x_3) ;  /* 0x0000000000140947 */ /* 0x000fea0003800000 */
[----:B------:R-:W-:Y:S02]  /*0810*/  IMAD.WIDE R2, R11, 0x4, R8 ;  /* 0x000000040b027825 */ /* 0x000fe400078e0208 */
[----:B------:R-:W2:Y:S04]  /*0820*/  LDG.E R9, desc[UR6][R8.64] ;  /* 0x0000000608097981 */ /* 0x000ea8000c1e1900 */
[----:B------:R-:W2:Y:S02]  /*0830*/  LDG.E R2, desc[UR6][R2.64] ;  /* 0x0000000602027981 */ /* 0x000ea4000c1e1900 */
[----:B--2---:R-:W-:Y:S01]  /*0840*/  FADD R13, R2, -R9 ;  /* 0x80000009020d7221 */ /* 0x004fe20000000000 */
[----:B------:R-:W-:Y:S06]  /*0850*/  BRA `(.L_x_4) ;  /* 0x0000000000f87947 */ /* 0x000fec0003800000 */
.L_x_3:
[----:B------:R-:W-:-:S05]  /*0860*/  VIADD R0, R14, 0xffffffff ;  /* 0xffffffff0e007836 */ /* 0x000fca0000000000 */
[----:B------:R-:W-:-:S13]  /*0870*/  ISETP.NE.AND P0, PT, R3, R0, PT ;  /* 0x000000000300720c */ /* 0x000fda0003f05270 */
[----:B------:R-:W-:Y:S05]  /*0880*/  @P0 BRA `(.L_x_5) ;  /* 0x0000000000180947 */ /* 0x000fea0003800000 */
[----:B------:R-:W-:-:S04]  /*0890*/  IMAD.MOV R3, RZ, RZ, -R11 ;  /* 0x000000ffff037224 */ /* 0x000fc800078e0a0b */
[----:B------:R-:W-:Y:S02]  /*08a0*/  IMAD.WIDE R2, R3, 0x4, R8 ;  /* 0x0000000403027825 */ /* 0x000fe400078e0208 */
[----:B------:R-:W2:Y:S04]  /*08b0*/  LDG.E R9, desc[UR6][R8.64] ;  /* 0x0000000608097981 */ /* 0x000ea8000c1e1900 */
[----:B------:R-:W2:Y:S02]  /*08c0*/  LDG.E R2, desc[UR6][R2.64] ;  /* 0x0000000602027981 */ /* 0x000ea4000c1e1900 */
[----:B--2---:R-:W-:Y:S01]  /*08d0*/  FADD R13, R9, -R2 ;  /* 0x80000002090d7221 */ /* 0x004fe20000000000 */
[----:B------:R-:W-:Y:S06]  /*08e0*/  BRA `(.L_x_4) ;  /* 0x0000000000d47947 */ /* 0x000fec0003800000 */
.L_x_5:
[----:B------:R-:W-:Y:S02]  /*08f0*/  IADD3 R14, PT, PT, R14, -0x2, RZ ;  /* 0xfffffffe0e0e7810 */ /* 0x000fe40007ffe0ff */
[C---:B------:R-:W-:Y:S02]  /*0900*/  ISETP.NE.AND P1, PT, R3.reuse, 0x1, PT ;  /* 0x000000010300780c */ /* 0x040fe40003f25270 */
[----:B------:R-:W-:-:S13]  /*0910*/  ISETP.NE.AND P0, PT, R3, R14, PT ;  /* 0x0000000e0300720c */ /* 0x000fda0003f05270 */
[----:B------:R-:W-:Y:S05]  /*0920*/  @P0 BRA P1, `(.L_x_6) ;  /* 0x0000000000200947 */ /* 0x000fea0000800000 */
[----:B------:R-:W-:Y:S02]  /*0930*/  IMAD.MOV R7, RZ, RZ, -R11 ;  /* 0x000000ffff077224 */ /* 0x000fe400078e0a0b */
[----:B------:R-:W-:-:S04]  /*0940*/  IMAD.WIDE R2, R11, 0x4, R8 ;  /* 0x000000040b027825 */ /* 0x000fc800078e0208 */
[----:B------:R-:W-:Y:S02]  /*0950*/  IMAD.WIDE R8, R7, 0x4, R8 ;  /* 0x0000000407087825 */ /* 0x000fe400078e0208 */
[----:B------:R-:W2:Y:S04]  /*0960*/  LDG.E R2, desc[UR6][R2.64] ;  /* 0x0000000602027981 */ /* 0x000ea8000c1e1900 */
[----:B------:R-:W2:Y:S02]  /*0970*/  LDG.E R9, desc[UR6][R8.64] ;  /* 0x0000000608097981 */ /* 0x000ea4000c1e1900 */
[----:B--2---:R-:W-:-:S04]  /*0980*/  FADD R13, R2, -R9 ;  /* 0x80000009020d7221 */ /* 0x004fc80000000000 */
[----:B------:R-:W-:Y:S01]  /*0990*/  FMUL R13, R13, 0.5 ;  /* 0x3f0000000d0d7820 */ /* 0x000fe20000400000 */
[----:B------:R-:W-:Y:S06]  /*09a0*/  BRA `(.L_x_4) ;  /* 0x0000000000a47947 */ /* 0x000fec0003800000 */
.L_x_6:
[----:B------:R-:W-:-:S04]  /*09b0*/  IMAD.U32 R3, R11, -0x2, RZ ;  /* 0xfffffffe0b037824 */ /* 0x000fc800078e00ff */
[----:B------:R-:W-:-:S05]  /*09c0*/  IMAD.WIDE R8, R3, 0x4, R8 ;  /* 0x0000000403087825 */ /* 0x000fca00078e0208 */
[----:B------:R-:W2:Y:S01]  /*09d0*/  LDG.E R0, desc[UR6][R8.64] ;  /* 0x0000000608007981 */ /* 0x000ea2000c1e1900 */
[----:B------:R-:W-:-:S05]  /*09e0*/  IMAD.WIDE R12, R11, 0x4, R8 ;  /* 0x000000040b0c7825 */ /* 0x000fca00078e0208 */
[----:B------:R-:W3:Y:S01]  /*09f0*/  LDG.E R6, desc[UR6][R12.64] ;  /* 0x000000060c067981 */ /* 0x000ee2000c1e1900 */
[----:B------:R-:W-:-:S05]  /*0a00*/  IMAD.WIDE R14, R11, 0xc, R8 ;  /* 0x0000000c0b0e7825 */ /* 0x000fca00078e0208 */
[----:B------:R-:W4:Y:S01]  /*0a10*/  LDG.E R22, desc[UR6][R14.64] ;  /* 0x000000060e167981 */ /* 0x000f22000c1e1900 */
[----:B------:R-:W-:-:S06]  /*0a20*/  IMAD.WIDE R16, R11, 0x4, R14 ;  /* 0x000000040b107825 */ /* 0x000fcc00078e020e */
[----:B------:R-:W5:Y:S01]  /*0a30*/  LDG.E R16, desc[UR6][R16.64] ;  /* 0x0000000610107981 */ /* 0x000f62000c1e1900 */
[----:B------:R-:W0:Y:S01]  /*0a40*/  MUFU.RCP64H R19, 12 ;  /* 0x4028000000137908 */ /* 0x000e220000001800 */
[----:B------:R-:W-:Y:S02]  /*0a50*/  IMAD.MOV.U32 R2, RZ, RZ, 0x0 ;  /* 0x00000000ff027424 */ /* 0x000fe400078e00ff */
[----:B------:R-:W-:Y:S02]  /*0a60*/  IMAD.MOV.U32 R3, RZ, RZ, 0x40280000 ;  /* 0x40280000ff037424 */ /* 0x000fe400078e00ff */
[----:B------:R-:W-:-:S06]  /*0a70*/  IMAD.MOV.U32 R18, RZ, RZ, 0x1 ;  /* 0x00000001ff127424 */ /* 0x000fcc00078e00ff */
[----:B0-----:R-:W-:-:S08]  /*0a80*/  DFMA R20, R18, -R2, 1 ;  /* 0x3ff000001214742b */ /* 0x001fd00000000802 */
[----:B------:R-:W-:-:S08]  /*0a90*/  DFMA R20, R20, R20, R20 ;  /* 0x000000141414722b */ /* 0x000fd00000000014 */
[----:B------:R-:W-:-:S08]  /*0aa0*/  DFMA R20, R18, R20, R18 ;  /* 0x000000141214722b */ /* 0x000fd00000000012 */
[----:B------:R-:W-:-:S08]  /*0ab0*/  DFMA R2, R20, -R2, 1 ;  /* 0x3ff000001402742b */ /* 0x000fd00000000802 */
[----:B------:R-:W-:Y:S01]  /*0ac0*/  DFMA R2, R20, R2, R20 ;  /* 0x000000021402722b */ /* 0x000fe20000000014 */
[----:B------:R-:W-:Y:S01]  /*0ad0*/  BSSY.RECONVERGENT B1, `(.L_x_7) ;  /* 0x0000015000017945 */ /* 0x000fe20003800200 */
[----:B--2---:R-:W-:Y:S08]  /*0ae0*/  F2F.F64.F32 R10, R0 ;  /* 0x00000000000a7310 */ /* 0x004ff00000201800 */
[----:B---3--:R-:W0:Y:S08]  /*0af0*/  F2F.F64.F32 R8, R6 ;  /* 0x0000000600087310 */ /* 0x008e300000201800 */
[----:B----4-:R-:W1:Y:S01]  /*0b00*/  F2F.F64.F32 R12, R22 ;  /* 0x00000016000c7310 */ /* 0x010e620000201800 */
[----:B0-----:R-:W-:-:S07]  /*0b10*/  DFMA R8, R8, -8, R10 ;  /* 0xc02000000808782b */ /* 0x001fce000000000a */
[----:B-----5:R-:W0:Y:S01]  /*0b20*/  F2F.F64.F32 R10, R16 ;  /* 0x00000010000a7310 */ /* 0x020e220000201800 */
[----:B-1----:R-:W-:-:S08]  /*0b30*/  DFMA R8, R12, 8, R8 ;  /* 0x402000000c08782b */ /* 0x002fd00000000008 */
[----:B0-----:R-:W-:-:S08]  /*0b40*/  DADD R12, R8, -R10 ;  /* 0x00000000080c7229 */ /* 0x001fd0000000080a */
[----:B------:R-:W-:-:S08]  /*0b50*/  DMUL R8, R12, R2 ;  /* 0x000000020c087228 */ /* 0x000fd00000000000 */
[----:B------:R-:W-:-:S08]  /*0b60*/  DFMA R10, R8, -12, R12 ;  /* 0xc0280000080a782b */ /* 0x000fd0000000000c */
[----:B------:R-:W-:Y:S01]  /*0b70*/  DFMA R2, R2, R10, R8 ;  /* 0x0000000a0202722b */ /* 0x000fe20000000008 */
[----:B------:R-:W-:-:S09]  /*0b80*/  FSETP.GEU.AND P1, PT, |R13|, 6.5827683646048100446e-37, PT ;  /* 0x036000000d00780b */ /* 0x000fd20003f2e200 */
[----:B------:R-:W-:-:S05]  /*0b90*/  FFMA R0, RZ, 2.625, R3 ;  /* 0x40280000ff007823 */ /* 0x000fca0000000003 */
[----:B------:R-:W-:-:S13]  /*0ba0*/  FSETP.GT.AND P0, PT, |R0|, 1.469367938527859385e-39, PT ;  /* 0x001000000000780b */ /* 0x000fda0003f04200 */
[----:B------:R-:W-:Y:S05]  /*0bb0*/  @P0 BRA P1, `(.L_x_8) ;  /* 0x0000000000180947 */ /* 0x000fea0000800000 */
[----:B------:R-:W-:Y:S01]  /*0bc0*/  MOV R10, R12 ;  /* 0x0000000c000a7202 */ /* 0x000fe20000000f00 */
[----:B------:R-:W-:Y:S01]  /*0bd0*/  IMAD.MOV.U32 R11, RZ, RZ, R13 ;  /* 0x000000ffff0b7224 */ /* 0x000fe200078e000d */
[----:B------:R-:W-:-:S07]  /*0be0*/  MOV R0, 0xc00 ;  /* 0x00000c0000007802 */ /* 0x000fce0000000f00 */
[----:B------:R-:W-:Y:S05]  /*0bf0*/  CALL.REL.NOINC `($__internal_0_$__cuda_sm20_div_rn_f64_full) ;  /* 0x0000000c007c7944 */ /* 0x000fea0003c00000 */
[----:B------:R-:W-:Y:S02]  /*0c00*/  IMAD.MOV.U32 R2, RZ, RZ, R12 ;  /* 0x000000ffff027224 */ /* 0x000fe400078e000c */
[----:B------:R-:W-:-:S07]  /*0c10*/  IMAD.MOV.U32 R3, RZ, RZ, R13 ;  /* 0x000000ffff037224 */ /* 0x000fce00078e000d */
.L_x_8:
[----:B------:R-:W-:Y:S05]  /*0c20*/  BSYNC.RECONVERGENT B1 ;  /* 0x0000000000017941 */ /* 0x000fea0003800200 */
.L_x_7:
[----:B------:R0:W1:Y:S02]  /*0c30*/  F2F.F32.F64 R13, R2 ;  /* 0x00000002000d7310 */ /* 0x0000640000301000 */
.L_x_4:
[----:B------:R-:W-:Y:S05]  /*0c40*/  BSYNC.RECONVERGENT B0 ;  /* 0x0000000000007941 */ /* 0x000fea0003800200 */
.L_x_2:
[----:B0-----:R-:W0:Y:S01]  /*0c50*/  LDC.64 R2, c[0x0][0x398] ;  /* 0x0000e600ff027b82 */ /* 0x001e220000000a00 */
[----:B------:R-:W2:Y:S02]  /*0c60*/  LDCU UR5, c[0x0][0x3a0] ;  /* 0x00007400ff0577ac */ /* 0x000ea40008000800 */
[----:B--2---:R-:W-:-:S04]  /*0c70*/  IMAD R5, R5, UR5, R4 ;  /* 0x0000000505057c24 */ /* 0x004fc8000f8e0204 */
[----:B0-----:R-:W-:-:S05]  /*0c80*/  IMAD.WIDE R2, R5, 0x4, R2 ;  /* 0x0000000405027825 */ /* 0x001fca00078e0202 */
[----:B-1----:R-:W-:Y:S01]  /*0c90*/  STG.E desc[UR6][R2.64], R13 ;  /* 0x0000000d02007986 */ /* 0x002fe2000c101906 */
[----:B------:R-:W-:Y:S05]  /*0ca0*/  EXIT ;  /* 0x000000000000794d */ /* 0x000fea0003800000 */
.L_x_1:
[----:B------:R-:W-:Y:S01]  /*0cb0*/  ISETP.NE.AND P0, PT, R6, 0x1, PT ;  /* 0x000000010600780c */ /* 0x000fe20003f05270 */
[----:B------:R-:W-:-:S12]  /*0cc0*/  IMAD.MOV.U32 R11, RZ, RZ, RZ ;  /* 0x000000ffff0b7224 */ /* 0x000fd800078e00ff */
[----:B------:R-:W-:Y:S05]  /*0cd0*/  @!P0 BRA `(.L_x_9) ;  /* 0x0000000000e88947 */ /* 0x000fea0003800000 */
[----:B------:R-:W-:Y:S01]  /*0ce0*/  ISETP.NE.AND P0, PT, R4, RZ, PT ;  /* 0x000000ff0400720c */ /* 0x000fe20003f05270 */
[----:B------:R-:W-:-:S12]  /*0cf0*/  BSSY.RECONVERGENT B0, `(.L_x_9) ;  /* 0x0000038000007945 */ /* 0x000fd80003800200 */
[----:B------:R-:W-:Y:S05]  /*0d00*/  @P0 BRA `(.L_x_10) ;  /* 0x0000000000100947 */ /* 0x000fea0003800000 */
[----:B------:R-:W2:Y:S04]  /*0d10*/  LDG.E R11, desc[UR6][R8.64+0x4] ;  /* 0x00000406080b7981 */ /* 0x000ea8000c1e1900 */
[----:B------:R-:W2:Y:S02]  /*0d20*/  LDG.E R0, desc[UR6][R8.64] ;  /* 0x0000000608007981 */ /* 0x000ea4000c1e1900 */
[----:B--2---:R-:W-:Y:S01]  /*0d30*/  FADD R11, R11, -R0 ;  /* 0x800000000b0b7221 */ /* 0x004fe20000000000 */
[----:B------:R-:W-:Y:S06]  /*0d40*/  BRA `(.L_x_11) ;  /* 0x0000000000c87947 */ /* 0x000fec0003800000 */
.L_x_10:
[----:B------:R-:W-:-:S05]  /*0d50*/  VIADD R3, R6, 0xffffffff ;  /* 0xffffffff06037836 */ /* 0x000fca0000000000 */
[----:B------:R-:W-:-:S13]  /*0d60*/  ISETP.NE.AND P0, PT, R4, R3, PT ;  /* 0x000000030400720c */ /* 0x000fda0003f05270 */
[----:B------:R-:W-:Y:S05]  /*0d70*/  @P0 BRA `(.L_x_12) ;  /* 0x0000000000100947 */ /* 0x000fea0003800000 */
[----:B------:R-:W2:Y:S04]  /*0d80*/  LDG.E R0, desc[UR6][R8.64] ;  /* 0x0000000608007981 */ /* 0x000ea8000c1e1900 */
[----:B------:R-:W2:Y:S02]  /*0d90*/  LDG.E R11, desc[UR6][R8.64+-0x4] ;  /* 0xfffffc06080b7981 */ /* 0x000ea4000c1e1900 */
[----:B--2---:R-:W-:Y:S01]  /*0da0*/  FADD R11, R0, -R11 ;  /* 0x8000000b000b7221 */ /* 0x004fe20000000000 */
[----:B------:R-:W-:Y:S06]  /*0db0*/  BRA `(.L_x_11) ;  /* 0x0000000000ac7947 */ /* 0x000fec0003800000 */
.L_x_12:
[----:B------:R-:W-:Y:S02]  /*0dc0*/  IADD3 R3, PT, PT, R6, -0x2, RZ ;  /* 0xfffffffe06037810 */ /* 0x000fe40007ffe0ff */
[C---:B------:R-:W-:Y:S02]  /*0dd0*/  ISETP.NE.AND P1, PT, R4.reuse, 0x1, PT ;  /* 0x000000010400780c */ /* 0x040fe40003f25270 */
[----:B------:R-:W-:-:S13]  /*0de0*/  ISETP.NE.AND P0, PT, R4, R3, PT ;  /* 0x000000030400720c */ /* 0x000fda0003f05270 */
[----:B------:R-:W-:Y:S05]  /*0df0*/  @P0 BRA P1, `(.L_x_13) ;  /* 0x0000000000140947 */ /* 0x000fea0000800000 */
[----:B------:R-:W2:Y:S04]  /*0e00*/  LDG.E R11, desc[UR6][R8.64+0x4] ;  /* 0x00000406080b7981 */ /* 0x000ea8000c1e1900 */
[----:B------:R-:W2:Y:S02]  /*0e10*/  LDG.E R0, desc[UR6][R8.64+-0x4] ;  /* 0xfffffc0608007981 */ /* 0x000ea4000c1e1900 */
[----:B--2---:R-:W-:-:S04]  /*0e20*/  FADD R11, R11, -R0 ;  /* 0x800000000b0b7221 */ /* 0x004fc80000000000 */
[----:B------:R-:W-:Y:S01]  /*0e30*/  FMUL R11, R11, 0.5 ;  /* 0x3f0000000b0b7820 */ /* 0x000fe20000400000 */
[----:B------:R-:W-:Y:S06]  /*0e40*/  BRA `(.L_x_11) ;  /* 0x0000000000887947 */ /* 0x000fec0003800000 */
.L_x_13:
[----:B------:R-:W2:Y:S04]  /*0e50*/  LDG.E R0, desc[UR6][R8.64+-0x8] ;  /* 0xfffff80608007981 */ /* 0x000ea8000c1e1900 */
[----:B------:R-:W3:Y:S04]  /*0e60*/  LDG.E R12, desc[UR6][R8.64+-0x4] ;  /* 0xfffffc06080c7981 */ /* 0x000ee8000c1e1900 */
[----:B------:R-:W4:Y:S04]  /*0e70*/  LDG.E R20, desc[UR6][R8.64+0x4] ;  /* 0x0000040608147981 */ /* 0x000f28000c1e1900 */
[----:B------:R-:W5:Y:S01]  /*0e80*/  LDG.E R6, desc[UR6][R8.64+0x8] ;  /* 0x0000080608067981 */ /* 0x000f62000c1e1900 */
[----:B------:R-:W0:Y:S01]  /*0e90*/  MUFU.RCP64H R17, 12 ;  /* 0x4028000000117908 */ /* 0x000e220000001800 */
[----:B------:R-:W-:Y:S01]  /*0ea0*/  IMAD.MOV.U32 R2, RZ, RZ, 0x0 ;  /* 0x00000000ff027424 */ /* 0x000fe200078e00ff */
[----:B------:R-:W-:Y:S01]  /*0eb0*/  BSSY.RECONVERGENT B1, `(.L_x_14) ;  /* 0x000001a000017945 */ /* 0x000fe20003800200 */
[----:B------:R-:W-:-:S02]  /*0ec0*/  IMAD.MOV.U32 R3, RZ, RZ, 0x40280000 ;  /* 0x40280000ff037424 */ /* 0x000fc400078e00ff */
[----:B------:R-:W-:-:S06]  /*0ed0*/  IMAD.MOV.U32 R16, RZ, RZ, 0x1 ;  /* 0x00000001ff107424 */ /* 0x000fcc00078e00ff */
[----:B0-----:R-:W-:-:S08]  /*0ee0*/  DFMA R14, R16, -R2, 1 ;  /* 0x3ff00000100e742b */ /* 0x001fd00000000802 */
[----:B------:R-:W-:-:S08]  /*0ef0*/  DFMA R18, R14, R14, R14 ;  /* 0x0000000e0e12722b */ /* 0x000fd0000000000e */
[----:B------:R-:W-:-:S08]  /*0f00*/  DFMA R18, R16, R18, R16 ;  /* 0x000000121012722b */ /* 0x000fd00000000010 */
[----:B------:R-:W-:-:S08]  /*0f10*/  DFMA R2, R18, -R2, 1 ;  /* 0x3ff000001202742b */ /* 0x000fd00000000802 */
[----:B------:R-:W-:Y:S01]  /*0f20*/  DFMA R18, R18, R2, R18 ;  /* 0x000000021212722b */ /* 0x000fe20000000012 */
[----:B--2---:R-:W-:Y:S08]  /*0f30*/  F2F.F64.F32 R10, R0 ;  /* 0x00000000000a7310 */ /* 0x004ff00000201800 */
[----:B---3--:R-:W0:Y:S08]  /*0f40*/  F2F.F64.F32 R12, R12 ;  /* 0x0000000c000c7310 */ /* 0x008e300000201800 */
[----:B----4-:R-:W1:Y:S01]  /*0f50*/  F2F.F64.F32 R14, R20 ;  /* 0x00000014000e7310 */ /* 0x010e620000201800 */
[----:B0-----:R-:W-:-:S07]  /*0f60*/  DFMA R10, R12, -8, R10 ;  /* 0xc02000000c0a782b */ /* 0x001fce000000000a */
[----:B-----5:R-:W0:Y:S01]  /*0f70*/  F2F.F64.F32 R8, R6 ;  /* 0x0000000600087310 */ /* 0x020e220000201800 */
[----:B-1----:R-:W-:-:S08]  /*0f80*/  DFMA R10, R14, 8, R10 ;  /* 0x402000000e0a782b */ /* 0x002fd0000000000a */
[----:B0-----:R-:W-:-:S08]  /*0f90*/  DADD R10, R10, -R8 ;  /* 0x000000000a0a7229 */ /* 0x001fd00000000808 */
[----:B------:R-:W-:Y:S02]  /*0fa0*/  DMUL R2, R18, R10 ;  /* 0x0000000a12027228 */ /* 0x000fe40000000000 */
[----:B------:R-:W-:-:S06]  /*0fb0*/  FSETP.GEU.AND P1, PT, |R11|, 6.5827683646048100446e-37, PT ;  /* 0x036000000b00780b */ /* 0x000fcc0003f2e200 */
[----:B------:R-:W-:-:S08]  /*0fc0*/  DFMA R8, R2, -12, R10 ;  /* 0xc02800000208782b */ /* 0x000fd0000000000a */
[----:B------:R-:W-:-:S10]  /*0fd0*/  DFMA R2, R18, R8, R2 ;  /* 0x000000081202722b */ /* 0x000fd40000000002 */
[----:B------:R-:W-:-:S05]  /*0fe0*/  FFMA R0, RZ, 2.625, R3 ;  /* 0x40280000ff007823 */ /* 0x000fca0000000003 */
[----:B------:R-:W-:-:S13]  /*0ff0*/  FSETP.GT.AND P0, PT, |R0|, 1.469367938527859385e-39, PT ;  /* 0x001000000000780b */ /* 0x000fda0003f04200 */
[----:B------:R-:W-:Y:S05]  /*1000*/  @P0 BRA P1, `(.L_x_15) ;  /* 0x0000000000100947 */ /* 0x000fea0000800000 */
[----:B------:R-:W-:-:S07]  /*1010*/  MOV R0, 0x1030 ;  /* 0x0000103000007802 */ /* 0x000fce0000000f00 */
[----:B------:R-:W-:Y:S05]  /*1020*/  CALL.REL.NOINC `($__internal_0_$__cuda_sm20_div_rn_f64_full) ;  /* 0x0000000800707944 */ /* 0x000fea0003c00000 */
[----:B------:R-:W-:Y:S02]  /*1030*/  IMAD.MOV.U32 R2, RZ, RZ, R12 ;  /* 0x000000ffff027224 */ /* 0x000fe400078e000c */
[----:B------:R-:W-:-:S07]  /*1040*/  IMAD.MOV.U32 R3, RZ, RZ, R13 ;  /* 0x000000ffff037224 */ /* 0x000fce00078e000d */
.L_x_15:
[----:B------:R-:W-:Y:S05]  /*1050*/  BSYNC.RECONVERGENT B1 ;  /* 0x0000000000017941 */ /* 0x000fea0003800200 */
.L_x_14:
[----:B------:R0:W1:Y:S02]  /*1060*/  F2F.F32.F64 R11, R2 ;  /* 0x00000002000b7310 */ /* 0x0000640000301000 */
.L_x_11:
[----:B------:R-:W-:Y:S05]  /*1070*/  BSYNC.RECONVERGENT B0 ;  /* 0x0000000000007941 */ /* 0x000fea0003800200 */
.L_x_9:
[----:B0-----:R-:W0:Y:S01]  /*1080*/  LDC.64 R2, c[0x0][0x3a8] ;  /* 0x0000ea00ff027b82 */ /* 0x001e220000000a00 */
[----:B------:R-:W2:Y:S02]  /*1090*/  LDCU UR5, c[0x0][0x3b0] ;  /* 0x00007600ff0577ac */ /* 0x000ea40008000800 */
[----:B--2---:R-:W-:-:S04]  /*10a0*/  IMAD R5, R5, UR5, R4 ;  /* 0x0000000505057c24 */ /* 0x004fc8000f8e0204 */
[----:B0-----:R-:W-:-:S05]  /*10b0*/  IMAD.WIDE R2, R5, 0x4, R2 ;  /* 0x0000000405027825 */ /* 0x001fca00078e0202 */
[----:B-1----:R-:W-:Y:S01]  /*10c0*/  STG.E desc[UR6][R2.64], R11 ;  /* 0x0000000b02007986 */ /* 0x002fe2000c101906 */
[----:B------:R-:W-:Y:S05]  /*10d0*/  EXIT ;  /* 0x000000000000794d */ /* 0x000fea0003800000 */
.L_x_0:
[----:B------:R-:W2:Y:S04]  /*10e0*/  LDG.E R19, desc[UR6][R2.64+0x14] ;  /* 0x0000140602137981 */ /* 0x000ea8000c1e1900 */
[----:B------:R-:W3:Y:S04]  /*10f0*/  LDG.E R10, desc[UR6][R2.64+0x10] ;  /* 0x00001006020a7981 */ /* 0x000ee8000c1e1900 */
[----:B------:R-:W4:Y:S04]  /*1100*/  LDG.E R6, desc[UR6][R2.64+0x8] ;  /* 0x0000080602067981 */ /* 0x000f28000c1e1900 */
[----:B------:R0:W5:Y:S01]  /*1110*/  LDG.E R12, desc[UR6][R2.64+0x4] ;  /* 0x00000406020c7981 */ /* 0x000162000c1e1900 */
[----:B--2---:R-:W-:-:S02]  /*1120*/  IABS R16, R19 ;  /* 0x0000001300107213 */ /* 0x004fc40000000000 */
[----:B0-----:R-:W-:Y:S02]  /*1130*/  IABS R2, R19 ;  /* 0x0000001300027213 */ /* 0x001fe40000000000 */
[----:B------:R-:W0:Y:S01]  /*1140*/  I2F.RP R17, R16 ;  /* 0x0000001000117306 */ /* 0x000e220000209400 */
[----:B---3--:R-:W-:Y:S02]  /*1150*/  IABS R13, R10 ;  /* 0x0000000a000d7213 */ /* 0x008fe40000000000 */
[----:B------:R-:W-:-:S05]  /*1160*/  IMAD.MOV R2, RZ, RZ, -R2 ;  /* 0x000000ffff027224 */ /* 0x000fca00078e0a02 */
[----:B------:R-:W1:Y:S08]  /*1170*/  I2F.RP R18, R13 ;  /* 0x0000000d00127306 */ /* 0x000e700000209400 */
[----:B0-----:R-:W0:Y:S08]  /*1180*/  MUFU.RCP R17, R17 ;  /* 0x0000001100117308 */ /* 0x001e300000001000 */
[----:B-1----:R-:W-:Y:S01]  /*1190*/  MUFU.RCP R18, R18 ;  /* 0x0000001200127308 */ /* 0x002fe20000001000 */
[----:B0-----:R-:W-:-:S07]  /*11a0*/  IADD3 R14, PT, PT, R17, 0xffffffe, RZ ;  /* 0x0ffffffe110e7810 */ /* 0x001fce0007ffe0ff */
[----:B------:R0:W1:Y:S02]  /*11b0*/  F2I.FTZ.U32.TRUNC.NTZ R15, R14 ;  /* 0x0000000e000f7305 */ /* 0x000064000021f000 */
[----:B0-----:R-:W-:Y:S02]  /*11c0*/  IMAD.MOV.U32 R14, RZ, RZ, RZ ;  /* 0x000000ffff0e7224 */ /* 0x001fe400078e00ff */
[----:B-1----:R-:W-:-:S04]  /*11d0*/  IMAD.MOV R21, RZ, RZ, -R15 ;  /* 0x000000ffff157224 */ /* 0x002fc800078e0a0f */
[----:B------:R-:W-:-:S04]  /*11e0*/  IMAD R3, R21, R16, RZ ;  /* 0x0000001015037224 */ /* 0x000fc800078e02ff */
[----:B------:R-:W-:Y:S01]  /*11f0*/  IMAD.HI.U32 R15, R15, R3, R14 ;  /* 0x000000030f0f7227 */ /* 0x000fe200078e000e */
[----:B------:R-:W-:-:S05]  /*1200*/  IABS R14, R10 ;  /* 0x0000000a000e7213 */ /* 0x000fca0000000000 */
[----:B------:R-:W-:-:S04]  /*1210*/  IMAD.HI.U32 R15, R15, R0, RZ ;  /* 0x000000000f0f7227 */ /* 0x000fc800078e00ff */
[----:B------:R-:W-:Y:S02]  /*1220*/  IMAD R15, R15, R2, R0 ;  /* 0x000000020f0f7224 */ /* 0x000fe400078e0200 */
[----:B------:R-:W-:Y:S02]  /*1230*/  VIADD R2, R18, 0xffffffe ;  /* 0x0ffffffe12027836 */ /* 0x000fe40000000000 */
[----:B------:R-:W-:Y:S01]  /*1240*/  IMAD.MOV R14, RZ, RZ, -R14 ;  /* 0x000000ffff0e7224 */ /* 0x000fe200078e0a0e */
[----:B------:R-:W-:Y:S01]  /*1250*/  ISETP.GT.U32.AND P0, PT, R16, R15, PT ;  /* 0x0000000f1000720c */ /* 0x000fe20003f04070 */
[----:B------:R0:W1:Y:S02]  /*1260*/  F2I.FTZ.U32.TRUNC.NTZ R3, R2 ;  /* 0x0000000200037305 */ /* 0x000064000021f000 */
[----:B0-----:R-:W-:-:S10]  /*1270*/  IMAD.MOV.U32 R2, RZ, RZ, RZ ;  /* 0x000000ffff027224 */ /* 0x001fd400078e00ff */
[----:B------:R-:W-:Y:S01]  /*1280*/  @!P0 IMAD.IADD R15, R15, 0x1, -R16 ;  /* 0x000000010f0f8824 */ /* 0x000fe200078e0a10 */
[----:B------:R-:W-:Y:S01]  /*1290*/  ISETP.NE.AND P0, PT, R19, RZ, PT ;  /* 0x000000ff1300720c */ /* 0x000fe20003f05270 */
[----:B-1----:R-:W-:-:S03]  /*12a0*/  IMAD.MOV R0, RZ, RZ, -R3 ;  /* 0x000000ffff007224 */ /* 0x002fc600078e0a03 */
[----:B------:R-:W-:Y:S01]  /*12b0*/  ISETP.GT.U32.AND P1, PT, R16, R15, PT ;  /* 0x0000000f1000720c */ /* 0x000fe20003f24070 */
[----:B------:R-:W-:-:S04]  /*12c0*/  IMAD R17, R0, R13, RZ ;  /* 0x0000000d00117224 */ /* 0x000fc800078e02ff */
[----:B------:R-:W-:-:S08]  /*12d0*/  IMAD.HI.U32 R2, R3, R17, R2 ;  /* 0x0000001103027227 */ /* 0x000fd000078e0002 */
[----:B------:R-:W-:-:S05]  /*12e0*/  @!P1 IADD3 R15, PT, PT, R15, -R16, RZ ;  /* 0x800000100f0f9210 */ /* 0x000fca0007ffe0ff */
[----:B------:R-:W-:Y:S01]  /*12f0*/  @!P3 IMAD.MOV R15, RZ, RZ, -R15 ;  /* 0x000000ffff0fb224 */ /* 0x000fe200078e0a0f */
[----:B------:R-:W-:-:S04]  /*1300*/  @!P0 LOP3.LUT R15, RZ, R19, RZ, 0x33, !PT ;  /* 0x00000013ff0f8212 */ /* 0x000fc800078e33ff */
[----:B------:R-:W-:Y:S02]  /*1310*/  IABS R0, R15 ;  /* 0x0000000f00007213 */ /* 0x000fe40000000000 */
[----:B------:R-:W-:-:S03]  /*1320*/  LOP3.LUT R15, R15, R10, RZ, 0x3c, !PT ;  /* 0x0000000a0f0f7212 */ /* 0x000fc600078e3cff */
[----:B------:R-:W-:Y:S01]  /*1330*/  IMAD.MOV.U32 R3, RZ, RZ, R0 ;  /* 0x000000ffff037224 */ /* 0x000fe200078e0000 */
[----:B------:R-:W-:Y:S02]  /*1340*/  MOV R0, R14 ;  /* 0x0000000e00007202 */ /* 0x000fe40000000f00 */
[----:B------:R-:W-:Y:S01]  /*1350*/  ISETP.GE.AND P0, PT, R15, RZ, PT ;  /* 0x000000ff0f00720c */ /* 0x000fe20003f06270 */
[----:B------:R-:W-:-:S04]  /*1360*/  IMAD.HI.U32 R2, R2, R3, RZ ;  /* 0x0000000302027227 */ /* 0x000fc800078e00ff */
[----:B------:R-:W-:Y:S02]  /*1370*/  IMAD R0, R2, R0, R3 ;  /* 0x0000000002007224 */ /* 0x000fe400078e0203 */
[----:B-----5:R-:W-:Y:S02]  /*1380*/  IMAD R3, R11, R12, RZ ;  /* 0x0000000c0b037224 */ /* 0x020fe400078e02ff */
[----:B------:R-:W-:Y:S01]  /*1390*/  IMAD.MOV.U32 R11, RZ, RZ, RZ ;  /* 0x000000ffff0b7224 */ /* 0x000fe200078e00ff */
[----:B------:R-:W-:-:S13]  /*13a0*/  ISETP.GT.U32.AND P2, PT, R13, R0, PT ;  /* 0x000000000d00720c */ /* 0x000fda0003f44070 */
[----:B------:R-:W-:Y:S02]  /*13b0*/  @!P2 IMAD.IADD R0, R0, 0x1, -R13 ;  /* 0x000000010000a824 */ /* 0x000fe400078e0a0d */
[----:B------:R-:W-:Y:S01]  /*13c0*/  @!P2 VIADD R2, R2, 0x1 ;  /* 0x000000010202a836 */ /* 0x000fe20000000000 */
[----:B------:R-:W-:Y:S02]  /*13d0*/  ISETP.NE.AND P2, PT, R10, RZ, PT ;  /* 0x000000ff0a00720c */ /* 0x000fe40003f45270 */
[----:B------:R-:W-:-:S13]  /*13e0*/  ISETP.GE.U32.AND P1, PT, R0, R13, PT ;  /* 0x0000000d0000720c */ /* 0x000fda0003f26070 */
[----:B------:R-:W-:Y:S01]  /*13f0*/  @P1 VIADD R2, R2, 0x1 ;  /* 0x0000000102021836 */ /* 0x000fe20000000000 */
[----:B----4-:R-:W-:-:S03]  /*1400*/  ISETP.NE.AND P1, PT, R6, 0x1, PT ;  /* 0x000000010600780c */ /* 0x010fc60003f25270 */
[----:B------:R-:W-:Y:S01]  /*1410*/  @!P0 IMAD.MOV R2, RZ, RZ, -R2 ;  /* 0x000000ffff028224 */ /* 0x000fe200078e0a02 */
[----:B------:R-:W-:-:S09]  /*1420*/  @!P2 LOP3.LUT R2, RZ, R10, RZ, 0x33, !PT ;  /* 0x0000000aff02a212 */ /* 0x000fd200078e33ff */
        /* <DEDUP_REMOVED lines=9> */
.L_x_17:
[----:B------:R-:W-:-:S04]  /*14c0*/  IADD3 R0, PT, PT, R6, -0x1, RZ ;  /* 0xffffffff06007810 */ /* 0x000fc80007ffe0ff */
        /* <DEDUP_REMOVED lines=8> */
.L_x_19:
[----:B------:R-:W-:Y:S01]  /*1550*/  VIADD R6, R6, 0xfffffffe ;  /* 0xfffffffe06067836 */ /* 0x000fe20000000000 */
[----:B------:R-:W-:-:S04]  /*1560*/  ISETP.NE.AND P1, PT, R2, 0x1, PT ;  /* 0x000000010200780c */ /* 0x000fc80003f25270 */
        /* <DEDUP_REMOVED lines=10> */
.L_x_20:
        /* <DEDUP_REMOVED lines=10> */
[----:B------:R-:W-:Y:S01]  /*16b0*/  IMAD.MOV.U32 R2, RZ, RZ, 0x0 ;  /* 0x00000000ff027424 */ /* 0x000fe200078e00ff */
[----:B------:R-:W-:Y:S01]  /*16c0*/  MOV R3, 0x40280000 ;  /* 0x4028000000037802 */ /* 0x000fe20000000f00 */
        /* <DEDUP_REMOVED lines=21> */
[----:B------:R-:W-:-:S07]  /*1820*/  MOV R0, 0x1840 ;  /* 0x0000184000007802 */ /* 0x000fce0000000f00 */
[----:B------:R-:W-:Y:S05]  /*1830*/  CALL.REL.NOINC `($__internal_0_$__cuda_sm20_div_rn_f64_full) ;  /* 0x00000000006c7944 */ /* 0x000fea0003c00000 */
[----:B------:R-:W-:Y:S02]  /*1840*/  IMAD.MOV.U32 R2, RZ, RZ, R12 ;  /* 0x000000ffff027224 */ /* 0x000fe400078e000c */
[----:B------:R-:W-:-:S07]  /*1850*/  IMAD.MOV.U32 R3, RZ, RZ, R13 ;  /* 0x000000ffff037224 */ /* 0x000fce00078e000d */
.L_x_22:
[----:B------:R-:W-:Y:S05]  /*1860*/  BSYNC.RECONVERGENT B1 ;  /* 0x0000000000017941 */ /* 0x000fea0003800200 */
.L_x_21:
[----:B------:R0:W1:Y:S02]  /*1870*/  F2F.F32.F64 R11, R2 ;  /* 0x00000002000b7310 */ /* 0x0000640000301000 */
.L_x_18:
[----:B------:R-:W-:Y:S05]  /*1880*/  BSYNC.RECONVERGENT B0 ;  /* 0x0000000000007941 */ /* 0x000fea0003800200 */
.L_x_16:
[----:B------:R-:W2:Y:S01]  /*1890*/  LDC R6, c[0x0][0x3c4] ;  /* 0x0000f100ff067b82 */ /* 0x000ea20000000800 */
[----:B------:R-:W-:Y:S01]  /*18a0*/  BSSY.RECONVERGENT B0, `(.L_x_23) ;  /* 0x000000d000007945 */ /* 0x000fe20003800200 */
[----:B--2---:R-:W0:Y:S01]  /*18b0*/  MUFU.RCP R0, R6 ;  /* 0x0000000600007308 */ /* 0x004e220000001000 */
[----:B------:R-:W-:-:S07]  /*18c0*/  FSETP.NEU.AND P2, PT, R6, 1, PT ;  /* 0x3f8000000600780b */ /* 0x000fce0003f4d000 */
[----:B-1----:R-:W1:Y:S01]  /*18d0*/  FCHK P0, R11, R6 ;  /* 0x000000060b007302 */ /* 0x002e620000000000 */
[----:B0-----:R-:W-:-:S04]  /*18e0*/  FFMA R3, R0, -R6, 1 ;  /* 0x3f80000000037423 */ /* 0x001fc80000000806 */
[----:B------:R-:W-:-:S04]  /*18f0*/  FFMA R0, R0, R3, R0 ;  /* 0x0000000300007223 */ /* 0x000fc80000000000 */
[----:B------:R-:W-:-:S04]  /*1900*/  FFMA R2, R0, R11, RZ ;  /* 0x0000000b00027223 */ /* 0x000fc800000000ff */
[----:B------:R-:W-:-:S04]  /*1910*/  FFMA R3, R2, -R6, R11 ;  /* 0x8000000602037223 */ /* 0x000fc8000000000b */
[----:B------:R-:W-:Y:S01]  /*1920*/  FFMA R0, R0, R3, R2 ;  /* 0x0000000300007223 */ /* 0x000fe20000000002 */
[----:B-1----:R-:W-:Y:S06]  /*1930*/  @!P0 BRA `(.L_x_24) ;  /* 0x00000000000c8947 */ /* 0x002fec0003800000 */
[----:B------:R-:W-:Y:S01]  /*1940*/  IMAD.MOV.U32 R0, RZ, RZ, R11 ;  /* 0x000000ffff007224 */ /* 0x000fe200078e000b */
[----:B------:R-:W-:-:S07]  /*1950*/  MOV R2, 0x1970 ;  /* 0x0000197000027802 */ /* 0x000fce0000000f00 */
[----:B------:R-:W-:Y:S05]  /*1960*/  CALL.REL.NOINC `($__internal_1_$__cuda_sm3x_div_rn_noftz_f32_slowpath) ;  /* 0x00000004009c7944 */ /* 0x000fea0003c00000 */
.L_x_24:
[----:B------:R-:W-:Y:S05]  /*1970*/  BSYNC.RECONVERGENT B0 ;  /* 0x0000000000007941 */ /* 0x000fea0003800200 */
.L_x_23:
[----:B------:R-:W0:Y:S01]  /*1980*/  LDC.64 R2, c[0x0][0x3b8] ;  /* 0x0000ee00ff027b82 */ /* 0x000e220000000a00 */
[----:B------:R-:W1:Y:S01]  /*1990*/  LDCU UR5, c[0x0][0x3c0] ;  /* 0x00007800ff0577ac */ /* 0x000e620008000800 */
[----:B------:R-:W-:Y:S01]  /*19a0*/  FSEL R11, R11, R0, !P2 ;  /* 0x000000000b0b7208 */ /* 0x000fe20005000000 */
[----:B-1----:R-:W-:-:S04]  /*19b0*/  IMAD R5, R5, UR5, R4 ;  /* 0x0000000505057c24 */ /* 0x002fc8000f8e0204 */
[----:B0-----:R-:W-:-:S05]  /*19c0*/  IMAD.WIDE R2, R5, 0x4, R2 ;  /* 0x0000000405027825 */ /* 0x001fca00078e0202 */
[----:B------:R-:W-:Y:S01]  /*19d0*/  STG.E desc[UR6][R2.64], R11 ;  /* 0x0000000b02007986 */ /* 0x000fe2000c101906 */
[----:B------:R-:W-:Y:S05]  /*19e0*/  EXIT ;  /* 0x000000000000794d */ /* 0x000fea0003800000 */
        .weak           $__internal_0_$__cuda_sm20_div_rn_f64_full
        .type           $__internal_0_$__cuda_sm20_div_rn_f64_full,@function
        .size           $__internal_0_$__cuda_sm20_div_rn_f64_full,($__internal_1_$__cuda_sm3x_div_rn_noftz_f32_slowpath - $__internal_0_$__cuda_sm20_div_rn_f64_full)
$__internal_0_$__cuda_sm20_div_rn_f64_full:
[C---:B------:R-:W-:Y:S01]  /*19f0*/  FSETP.GEU.AND P0, PT, |R7|.reuse, 1.469367938527859385e-39, PT ;  /* 0x001000000700780b */ /* 0x040fe20003f0e200 */
[----:B------:R-:W-:Y:S01]  /*1a00*/  IMAD.U32 R6, RZ, RZ, UR4 ;  /* 0x00000004ff067e24 */ /* 0x000fe2000f8e00ff */
[----:B------:R-:W-:Y:S01]  /*1a10*/  LOP3.LUT R3, R7, 0x800fffff, RZ, 0xc0, !PT ;  /* 0x800fffff07037812 */ /* 0x000fe200078ec0ff */
[----:B------:R-:W-:Y:S01]  /*1a20*/  IMAD.MOV.U32 R9, RZ, RZ, R11 ;  /* 0x000000ffff097224 */ /* 0x000fe200078e000b */
[----:B------:R-:W-:Y:S01]  /*1a30*/  MOV R2, UR4 ;  /* 0x0000000400027c02 */ /* 0x000fe20008000f00 */
[----:B------:R-:W-:Y:S01]  /*1a40*/  IMAD.MOV.U32 R16, RZ, RZ, 0x1 ;  /* 0x00000001ff107424 */ /* 0x000fe200078e00ff */
[----:B------:R-:W-:Y:S01]  /*1a50*/  LOP3.LUT R3, R3, 0x3ff00000, RZ, 0xfc, !PT ;  /* 0x3ff0000003037812 */ /* 0x000fe200078efcff */
[----:B------:R-:W-:Y:S01]  /*1a60*/  IMAD.MOV.U32 R8, RZ, RZ, R10 ;  /* 0x000000ffff087224 */ /* 0x000fe200078e000a */
[C---:B------:R-:W-:Y:S01]  /*1a70*/  FSETP.GEU.AND P2, PT, |R9|.reuse, 1.469367938527859385e-39, PT ;  /* 0x001000000900780b */ /* 0x040fe20003f4e200 */
[----:B------:R-:W-:Y:S01]  /*1a80*/  BSSY.RECONVERGENT B2, `(.L_x_25) ;  /* 0x0000052000027945 */ /* 0x000fe20003800200 */
[----:B------:R-:W-:-:S02]  /*1a90*/  LOP3.LUT R12, R9, 0x7ff00000, RZ, 0xc0, !PT ;  /* 0x7ff00000090c7812 */ /* 0x000fc400078ec0ff */
[----:B------:R-:W-:Y:S01]  /*1aa0*/  LOP3.LUT R15, R7, 0x7ff00000, RZ, 0xc0, !PT ;  /* 0x7ff00000070f7812 */ /* 0x000fe200078ec0ff */
[----:B------:R-:W-:-:S03]  /*1ab0*/  @!P0 DMUL R2, R6, 8.98846567431157953865e+307 ;  /* 0x7fe0000006028828 */ /* 0x000fc60000000000 */
[----:B------:R-:W-:-:S03]  /*1ac0*/  ISETP.GE.U32.AND P1, PT, R12, R15, PT ;  /* 0x0000000f0c00720c */ /* 0x000fc60003f26070 */
[----:B------:R-:W0:Y:S02]  /*1ad0*/  MUFU.RCP64H R17, R3 ;  /* 0x0000000300117308 */ /* 0x000e240000001800 */
[----:B------:R-:W-:Y:S02]  /*1ae0*/  @!P2 LOP3.LUT R13, R7, 0x7ff00000, RZ, 0xc0, !PT ;  /* 0x7ff00000070da812 */ /* 0x000fe400078ec0ff */
[----:B------:R-:W-:Y:S02]  /*1af0*/  @!P2 MOV R18, RZ ;  /* 0x000000ff0012a202 */ /* 0x000fe40000000f00 */
[----:B------:R-:W-:Y:S01]  /*1b00*/  @!P2 ISETP.GE.U32.AND P3, PT, R12, R13, PT ;  /* 0x0000000d0c00a20c */ /* 0x000fe20003f66070 */
[----:B------:R-:W-:-:S05]  /*1b10*/  IMAD.MOV.U32 R13, RZ, RZ, 0x1ca00000 ;  /* 0x1ca00000ff0d7424 */ /* 0x000fca00078e00ff */
[----:B------:R-:W-:-:S04]  /*1b20*/  @!P2 SEL R19, R13, 0x63400000, !P3 ;  /* 0x634000000d13a807 */ /* 0x000fc80005800000 */
[----:B------:R-:W-:Y:S01]  /*1b30*/  @!P2 LOP3.LUT R19, R19, 0x80000000, R9, 0xf8, !PT ;  /* 0x800000001313a812 */ /* 0x000fe200078ef809 */
[----:B0-----:R-:W-:-:S03]  /*1b40*/  DFMA R10, R16, -R2, 1 ;  /* 0x3ff00000100a742b */ /* 0x001fc60000000802 */
[----:B------:R-:W-:-:S05]  /*1b50*/  @!P2 LOP3.LUT R19, R19, 0x100000, RZ, 0xfc, !PT ;  /* 0x001000001313a812 */ /* 0x000fca00078efcff */
[----:B------:R-:W-:-:S08]  /*1b60*/  DFMA R10, R10, R10, R10 ;  /* 0x0000000a0a0a722b */ /* 0x000fd0000000000a */
[----:B------:R-:W-:Y:S01]  /*1b70*/  DFMA R16, R16, R10, R16 ;  /* 0x0000000a1010722b */ /* 0x000fe20000000010 */
[----:B------:R-:W-:Y:S01]  /*1b80*/  SEL R11, R13, 0x63400000, !P1 ;  /* 0x634000000d0b7807 */ /* 0x000fe20004800000 */
[----:B------:R-:W-:-:S03]  /*1b90*/  IMAD.MOV.U32 R10, RZ, RZ, R8 ;  /* 0x000000ffff0a7224 */ /* 0x000fc600078e0008 */
[----:B------:R-:W-:-:S03]  /*1ba0*/  LOP3.LUT R11, R11, 0x800fffff, R9, 0xf8, !PT ;  /* 0x800fffff0b0b7812 */ /* 0x000fc600078ef809 */
[----:B------:R-:W-:-:S03]  /*1bb0*/  DFMA R20, R16, -R2, 1 ;  /* 0x3ff000001014742b */ /* 0x000fc60000000802 */
[----:B------:R-:W-:-:S05]  /*1bc0*/  @!P2 DFMA R10, R10, 2, -R18 ;  /* 0x400000000a0aa82b */ /* 0x000fca0000000812 */
[----:B------:R-:W-:Y:S01]  /*1bd0*/  DFMA R16, R16, R20, R16 ;  /* 0x000000141010722b */ /* 0x000fe20000000010 */
[----:B------:R-:W-:Y:S02]  /*1be0*/  IMAD.MOV.U32 R21, RZ, RZ, R12 ;  /* 0x000000ffff157224 */ /* 0x000fe400078e000c */
[----:B------:R-:W-:Y:S01]  /*1bf0*/  IMAD.MOV.U32 R20, RZ, RZ, R15 ;  /* 0x000000ffff147224 */ /* 0x000fe200078e000f */
[----:B------:R-:W-:Y:S02]  /*1c00*/  @!P0 LOP3.LUT R20, R3, 0x7ff00000, RZ, 0xc0, !PT ;  /* 0x7ff0000003148812 */ /* 0x000fe400078ec0ff */
[----:B------:R-:W-:Y:S02]  /*1c10*/  @!P2 LOP3.LUT R21, R11, 0x7ff00000, RZ, 0xc0, !PT ;  /* 0x7ff000000b15a812 */ /* 0x000fe400078ec0ff */
[----:B------:R-:W-:Y:S01]  /*1c20*/  DMUL R18, R16, R10 ;  /* 0x0000000a10127228 */ /* 0x000fe20000000000 */
[----:B------:R-:W-:Y:S02]  /*1c30*/  VIADD R23, R20, 0xffffffff ;  /* 0xffffffff14177836 */ /* 0x000fe40000000000 */
[----:B------:R-:W-:-:S05]  /*1c40*/  VIADD R22, R21, 0xffffffff ;  /* 0xffffffff15167836 */ /* 0x000fca0000000000 */
[----:B------:R-:W-:Y:S01]  /*1c50*/  DFMA R14, R18, -R2, R10 ;  /* 0x80000002120e722b */ /* 0x000fe2000000000a */
[----:B------:R-:W-:-:S04]  /*1c60*/  ISETP.GT.U32.AND P0, PT, R22, 0x7feffffe, PT ;  /* 0x7feffffe1600780c */ /* 0x000fc80003f04070 */
[----:B------:R-:W-:-:S03]  /*1c70*/  ISETP.GT.U32.OR P0, PT, R23, 0x7feffffe, P0 ;  /* 0x7feffffe1700780c */ /* 0x000fc60000704470 */
[----:B------:R-:W-:-:S10]  /*1c80*/  DFMA R14, R16, R14, R18 ;  /* 0x0000000e100e722b */ /* 0x000fd40000000012 */
[----:B------:R-:W-:Y:S05]  /*1c90*/  @P0 BRA `(.L_x_26) ;  /* 0x00000000006c0947 */ /* 0x000fea0003800000 */
[----:B------:R-:W-:-:S04]  /*1ca0*/  LOP3.LUT R9, R7, 0x7ff00000, RZ, 0xc0, !PT ;  /* 0x7ff0000007097812 */ /* 0x000fc800078ec0ff */
[CC--:B------:R-:W-:Y:S02]  /*1cb0*/  VIADDMNMX R8, R12.reuse, -R9.reuse, 0xb9600000, !PT ;  /* 0xb96000000c087446 */ /* 0x0c0fe40007800909 */
[----:B------:R-:W-:Y:S02]  /*1cc0*/  ISETP.GE.U32.AND P0, PT, R12, R9, PT ;  /* 0x000000090c00720c */ /* 0x000fe40003f06070 */
[----:B------:R-:W-:Y:S02]  /*1cd0*/  VIMNMX R8, PT, PT, R8, 0x46a00000, PT ;  /* 0x46a0000008087848 */ /* 0x000fe40003fe0100 */
[----:B------:R-:W-:-:S05]  /*1ce0*/  SEL R13, R13, 0x63400000, !P0 ;  /* 0x634000000d0d7807 */ /* 0x000fca0004000000 */
[----:B------:R-:W-:Y:S02]  /*1cf0*/  IMAD.IADD R16, R8, 0x1, -R13 ;  /* 0x0000000108107824 */ /* 0x000fe400078e0a0d */
[----:B------:R-:W-:-:S03]  /*1d00*/  IMAD.MOV.U32 R8, RZ, RZ, RZ ;  /* 0x000000ffff087224 */ /* 0x000fc600078e00ff */
[----:B------:R-:W-:-:S06]  /*1d10*/  IADD3 R9, PT, PT, R16, 0x7fe00000, RZ ;  /* 0x7fe0000010097810 */ /* 0x000fcc0007ffe0ff */
[----:B------:R-:W-:-:S10]  /*1d20*/  DMUL R12, R14, R8 ;  /* 0x000000080e0c7228 */ /* 0x000fd40000000000 */
[----:B------:R-:W-:-:S13]  /*1d30*/  FSETP.GTU.AND P0, PT, |R13|, 1.469367938527859385e-39, PT ;  /* 0x001000000d00780b */ /* 0x000fda0003f0c200 */
[----:B------:R-:W-:Y:S05]  /*1d40*/  @P0 BRA `(.L_x_27) ;  /* 0x0000000000940947 */ /* 0x000fea0003800000 */
[----:B------:R-:W-:Y:S01]  /*1d50*/  DFMA R2, R14, -R2, R10 ;  /* 0x800000020e02722b */ /* 0x000fe2000000000a */
[----:B------:R-:W-:-:S09]  /*1d60*/  IMAD.MOV.U32 R8, RZ, RZ, RZ ;  /* 0x000000ffff087224 */ /* 0x000fd200078e00ff */
[C---:B------:R-:W-:Y:S02]  /*1d70*/  FSETP.NEU.AND P0, PT, R3.reuse, RZ, PT ;  /* 0x000000ff0300720b */ /* 0x040fe40003f0d000 */
[----:B------:R-:W-:-:S04]  /*1d80*/  LOP3.LUT R7, R3, 0x80000000, R7, 0x48, !PT ;  /* 0x8000000003077812 */ /* 0x000fc800078e4807 */
[----:B------:R-:W-:-:S07]  /*1d90*/  LOP3.LUT R9, R7, R9, RZ, 0xfc, !PT ;  /* 0x0000000907097212 */ /* 0x000fce00078efcff */
[----:B------:R-:W-:Y:S05]  /*1da0*/  @!P0 BRA `(.L_x_27) ;  /* 0x00000000007c8947 */ /* 0x000fea0003800000 */
[----:B------:R-:W-:Y:S01]  /*1db0*/  IMAD.MOV R3, RZ, RZ, -R16 ;  /* 0x000000ffff037224 */ /* 0x000fe200078e0a10 */
[----:B------:R-:W-:Y:S01]  /*1dc0*/  DMUL.RP R8, R14, R8 ;  /* 0x000000080e087228 */ /* 0x000fe20000008000 */
[----:B------:R-:W-:-:S06]  /*1dd0*/  IMAD.MOV.U32 R2, RZ, RZ, RZ ;  /* 0x000000ffff027224 */ /* 0x000fcc00078e00ff */
[----:B------:R-:W-:-:S03]  /*1de0*/  DFMA R2, R12, -R2, R14 ;  /* 0x800000020c02722b */ /* 0x000fc6000000000e */
[----:B------:R-:W-:-:S03]  /*1df0*/  LOP3.LUT R7, R9, R7, RZ, 0x3c, !PT ;  /* 0x0000000709077212 */ /* 0x000fc600078e3cff */
[----:B------:R-:W-:-:S04]  /*1e00*/  IADD3 R2, PT, PT, -R16, -0x43300000, RZ ;  /* 0xbcd0000010027810 */ /* 0x000fc80007ffe1ff */
[----:B------:R-:W-:-:S04]  /*1e10*/  FSETP.NEU.AND P0, PT, |R3|, R2, PT ;  /* 0x000000020300720b */ /* 0x000fc80003f0d200 */
[----:B------:R-:W-:Y:S02]  /*1e20*/  FSEL R12, R8, R12, !P0 ;  /* 0x0000000c080c7208 */ /* 0x000fe40004000000 */
[----:B------:R-:W-:Y:S01]  /*1e30*/  FSEL R13, R7, R13, !P0 ;  /* 0x0000000d070d7208 */ /* 0x000fe20004000000 */
[----:B------:R-:W-:Y:S06]  /*1e40*/  BRA `(.L_x_27) ;  /* 0x0000000000547947 */ /* 0x000fec0003800000 */
.L_x_26:
[----:B------:R-:W-:-:S14]  /*1e50*/  DSETP.NAN.AND P0, PT, R8, R8, PT ;  /* 0x000000080800722a */ /* 0x000fdc0003f08000 */
[----:B------:R-:W-:Y:S05]  /*1e60*/  @P0 BRA `(.L_x_28) ;  /* 0x0000000000440947 */ /* 0x000fea0003800000 */
[----:B------:R-:W-:-:S14]  /*1e70*/  DSETP.NAN.AND P0, PT, R6, R6, PT ;  /* 0x000000060600722a */ /* 0x000fdc0003f08000 */
[----:B------:R-:W-:Y:S05]  /*1e80*/  @P0 BRA `(.L_x_29) ;  /* 0x0000000000300947 */ /* 0x000fea0003800000 */
[----:B------:R-:W-:Y:S01]  /*1e90*/  ISETP.NE.AND P0, PT, R21, R20, PT ;  /* 0x000000141500720c */ /* 0x000fe20003f05270 */
[----:B------:R-:W-:Y:S01]  /*1ea0*/  IMAD.MOV.U32 R12, RZ, RZ, 0x0 ;  /* 0x00000000ff0c7424 */ /* 0x000fe200078e00ff */
[----:B------:R-:W-:-:S11]  /*1eb0*/  MOV R13, 0xfff80000 ;  /* 0xfff80000000d7802 */ /* 0x000fd60000000f00 */
[----:B------:R-:W-:Y:S05]  /*1ec0*/  @!P0 BRA `(.L_x_27) ;  /* 0x0000000000348947 */ /* 0x000fea0003800000 */
[----:B------:R-:W-:Y:S02]  /*1ed0*/  ISETP.NE.AND P0, PT, R21, 0x7ff00000, PT ;  /* 0x7ff000001500780c */ /* 0x000fe40003f05270 */
[----:B------:R-:W-:Y:S02]  /*1ee0*/  LOP3.LUT R13, R9, 0x80000000, R7, 0x48, !PT ;  /* 0x80000000090d7812 */ /* 0x000fe400078e4807 */
[----:B------:R-:W-:-:S13]  /*1ef0*/  ISETP.EQ.OR P0, PT, R20, RZ, !P0 ;  /* 0x000000ff1400720c */ /* 0x000fda0004702670 */
[----:B------:R-:W-:Y:S01]  /*1f00*/  @P0 LOP3.LUT R2, R13, 0x7ff00000, RZ, 0xfc, !PT ;  /* 0x7ff000000d020812 */ /* 0x000fe200078efcff */
[----:B------:R-:W-:Y:S02]  /*1f10*/  @!P0 IMAD.MOV.U32 R12, RZ, RZ, RZ ;  /* 0x000000ffff0c8224 */ /* 0x000fe400078e00ff */
[----:B------:R-:W-:Y:S02]  /*1f20*/  @P0 IMAD.MOV.U32 R12, RZ, RZ, RZ ;  /* 0x000000ffff0c0224 */ /* 0x000fe400078e00ff */
[----:B------:R-:W-:Y:S01]  /*1f30*/  @P0 IMAD.MOV.U32 R13, RZ, RZ, R2 ;  /* 0x000000ffff0d0224 */ /* 0x000fe200078e0002 */
[----:B------:R-:W-:Y:S06]  /*1f40*/  BRA `(.L_x_27) ;  /* 0x0000000000147947 */ /* 0x000fec0003800000 */
.L_x_29:
[----:B------:R-:W-:Y:S01]  /*1f50*/  LOP3.LUT R13, R7, 0x80000, RZ, 0xfc, !PT ;  /* 0x00080000070d7812 */ /* 0x000fe200078efcff */
[----:B------:R-:W-:Y:S01]  /*1f60*/  IMAD.MOV.U32 R12, RZ, RZ, R6 ;  /* 0x000000ffff0c7224 */ /* 0x000fe200078e0006 */
[----:B------:R-:W-:Y:S06]  /*1f70*/  BRA `(.L_x_27) ;  /* 0x0000000000087947 */ /* 0x000fec0003800000 */
.L_x_28:
[----:B------:R-:W-:Y:S01]  /*1f80*/  LOP3.LUT R13, R9, 0x80000, RZ, 0xfc, !PT ;  /* 0x00080000090d7812 */ /* 0x000fe200078efcff */
[----:B------:R-:W-:-:S07]  /*1f90*/  IMAD.MOV.U32 R12, RZ, RZ, R8 ;  /* 0x000000ffff0c7224 */ /* 0x000fce00078e0008 */
.L_x_27:
[----:B------:R-:W-:Y:S05]  /*1fa0*/  BSYNC.RECONVERGENT B2 ;  /* 0x0000000000027941 */ /* 0x000fea0003800200 */
.L_x_25:
[----:B------:R-:W-:Y:S01]  /*1fb0*/  MOV R2, R0 ;  /* 0x0000000000027202 */ /* 0x000fe20000000f00 */
[----:B------:R-:W-:-:S04]  /*1fc0*/  IMAD.MOV.U32 R3, RZ, RZ, 0x0 ;  /* 0x00000000ff037424 */ /* 0x000fc800078e00ff */
[----:B------:R-:W-:Y:S05]  /*1fd0*/  RET.REL.NODEC R2 `(batchGradientsKernel) ;  /* 0xffffffe002087950 */ /* 0x000fea0003c3ffff */
        .weak           $__internal_1_$__cuda_sm3x_div_rn_noftz_f32_slowpath
        .type           $__internal_1_$__cuda_sm3x_div_rn_noftz_f32_slowpath,@function
        .size           $__internal_1_$__cuda_sm3x_div_rn_noftz_f32_slowpath,(.L_x_43 - $__internal_1_$__cuda_sm3x_div_rn_noftz_f32_slowpath)
$__internal_1_$__cuda_sm3x_div_rn_noftz_f32_slowpath:
[----:B------:R-:W0:Y:S01]  /*1fe0*/  LDC R3, c[0x0][0x3c4] ;  /* 0x0000f100ff037b82 */ /* 0x000e220000000800 */
[----:B------:R-:W-:Y:S01]  /*1ff0*/  SHF.R.U32.HI R6, RZ, 0x17, R0 ;  /* 0x00000017ff067819 */ /* 0x000fe20000011600 */
[----:B------:R-:W1:Y:S01]  /*2000*/  LDCU UR5, c[0x0][0x3c4] ;  /* 0x00007880ff0577ac */ /* 0x000e620008000800 */
[----:B------:R-:W-:Y:S02]  /*2010*/  BSSY.RECONVERGENT B1, `(.L_x_30) ;  /* 0x0000063000017945 */ /* 0x000fe40003800200 */
[----:B------:R-:W-:-:S05]  /*2020*/  LOP3.LUT R10, R6, 0xff, RZ, 0xc0, !PT ;  /* 0x000000ff060a7812 */ /* 0x000fca00078ec0ff */
[----:B------:R-:W-:Y:S02]  /*2030*/  VIADD R12, R10, 0xffffffff ;  /* 0xffffffff0a0c7836 */ /* 0x000fe40000000000 */
[----:B-1----:R-:W-:Y:S01]  /*2040*/  IMAD.U32 R9, RZ, RZ, UR5 ;  /* 0x00000005ff097e24 */ /* 0x002fe2000f8e00ff */
[----:B0-----:R-:W-:-:S04]  /*2050*/  SHF.R.U32.HI R7, RZ, 0x17, R3 ;  /* 0x00000017ff077819 */ /* 0x001fc80000011603 */
[----:B------:R-:W-:-:S05]  /*2060*/  LOP3.LUT R7, R7, 0xff, RZ, 0xc0, !PT ;  /* 0x000000ff07077812 */ /* 0x000fca00078ec0ff */
[----:B------:R-:W-:-:S05]  /*2070*/  VIADD R8, R7, 0xffffffff ;  /* 0xffffffff07087836 */ /* 0x000fca0000000000 */
[----:B------:R-:W-:-:S04]  /*2080*/  ISETP.GT.U32.AND P0, PT, R8, 0xfd, PT ;  /* 0x000000fd0800780c */ /* 0x000fc80003f04070 */
[----:B------:R-:W-:-:S13]  /*2090*/  ISETP.GT.U32.OR P0, PT, R12, 0xfd, P0 ;  /* 0x000000fd0c00780c */ /* 0x000fda0000704470 */
[----:B------:R-:W-:Y:S01]  /*20a0*/  @!P0 MOV R6, RZ ;  /* 0x000000ff00068202 */ /* 0x000fe20000000f00 */
[----:B------:R-:W-:Y:S06]  /*20b0*/  @!P0 BRA `(.L_x_31) ;  /* 0x00000000005c8947 */ /* 0x000fec0003800000 */
[----:B------:R-:W-:Y:S02]  /*20c0*/  FSETP.GTU.FTZ.AND P0, PT, |R0|, +INF , PT ;  /* 0x7f8000000000780b */ /* 0x000fe40003f1c200 */
[----:B------:R-:W-:-:S04]  /*20d0*/  FSETP.GTU.FTZ.AND P1, PT, |R3|, +INF , PT ;  /* 0x7f8000000300780b */ /* 0x000fc80003f3c200 */
[----:B------:R-:W-:-:S13]  /*20e0*/  PLOP3.LUT P0, PT, P0, P1, PT, 0xf8, 0x8f ;  /* 0x00000000008f781c */ /* 0x000fda0000703f70 */
[----:B------:R-:W-:Y:S05]  /*20f0*/  @P0 BRA `(.L_x_32) ;  /* 0x00000004004c0947 */ /* 0x000fea0003800000 */
[----:B------:R-:W-:-:S13]  /*2100*/  LOP3.LUT P0, RZ, R9, 0x7fffffff, R0, 0xc8, !PT ;  /* 0x7fffffff09ff7812 */ /* 0x000fda000780c800 */
[----:B------:R-:W-:Y:S05]  /*2110*/  @!P0 BRA `(.L_x_33) ;  /* 0x00000004003c8947 */ /* 0x000fea0003800000 */
[C---:B------:R-:W-:Y:S02]  /*2120*/  FSETP.NEU.FTZ.AND P3, PT, |R0|.reuse, +INF , PT ;  /* 0x7f8000000000780b */ /* 0x040fe40003f7d200 */
[----:B------:R-:W-:Y:S02]  /*2130*/  FSETP.NEU.FTZ.AND P1, PT, |R3|, +INF , PT ;  /* 0x7f8000000300780b */ /* 0x000fe40003f3d200 */
[----:B------:R-:W-:-:S11]  /*2140*/  FSETP.NEU.FTZ.AND P0, PT, |R0|, +INF , PT ;  /* 0x7f8000000000780b */ /* 0x000fd60003f1d200 */
[----:B------:R-:W-:Y:S05]  /*2150*/  @!P1 BRA !P3, `(.L_x_33) ;  /* 0x00000004002c9947 */ /* 0x000fea0005800000 */
[----:B------:R-:W-:-:S04]  /*2160*/  LOP3.LUT P3, RZ, R0, 0x7fffffff, RZ, 0xc0, !PT ;  /* 0x7fffffff00ff7812 */ /* 0x000fc8000786c0ff */
[----:B------:R-:W-:-:S13]  /*2170*/  PLOP3.LUT P1, PT, P1, P3, PT, 0x2f, 0xf2 ;  /* 0x0000000000f2781c */ /* 0x000fda0000f26577 */
[----:B------:R-:W-:Y:S05]  /*2180*/  @P1 BRA `(.L_x_34) ;  /* 0x0000000400181947 */ /* 0x000fea0003800000 */
[----:B------:R-:W-:-:S04]  /*2190*/  LOP3.LUT P1, RZ, R9, 0x7fffffff, RZ, 0xc0, !PT ;  /* 0x7fffffff09ff7812 */ /* 0x000fc8000782c0ff */
[----:B------:R-:W-:-:S13]  /*21a0*/  PLOP3.LUT P0, PT, P0, P1, PT, 0x2f, 0xf2 ;  /* 0x0000000000f2781c */ /* 0x000fda0000702577 */
[----:B------:R-:W-:Y:S05]  /*21b0*/  @P0 BRA `(.L_x_35) ;  /* 0x0000000400000947 */ /* 0x000fea0003800000 */
[----:B------:R-:W-:Y:S02]  /*21c0*/  ISETP.GE.AND P0, PT, R12, RZ, PT ;  /* 0x000000ff0c00720c */ /* 0x000fe40003f06270 */
[----:B------:R-:W-:-:S11]  /*21d0*/  ISETP.GE.AND P1, PT, R8, RZ, PT ;  /* 0x000000ff0800720c */ /* 0x000fd60003f26270 */
[----:B------:R-:W-:Y:S02]  /*21e0*/  @P0 IMAD.MOV.U32 R6, RZ, RZ, RZ ;  /* 0x000000ffff060224 */ /* 0x000fe400078e00ff */
[----:B------:R-:W-:Y:S01]  /*21f0*/  @!P0 FFMA R0, R0, 1.84467440737095516160e+19, RZ ;  /* 0x5f80000000008823 */ /* 0x000fe200000000ff */
[----:B------:R-:W-:Y:S02]  /*2200*/  @!P0 IMAD.MOV.U32 R6, RZ, RZ, -0x40 ;  /* 0xffffffc0ff068424 */ /* 0x000fe400078e00ff */
[----:B------:R-:W-:Y:S02]  /*2210*/  @!P1 FFMA R9, R3, 1.84467440737095516160e+19, RZ ;  /* 0x5f80000003099823 */ /* 0x000fe400000000ff */
[----:B------:R-:W-:-:S07]  /*2220*/  @!P1 VIADD R6, R6, 0x40 ;  /* 0x0000004006069836 */ /* 0x000fce0000000000 */
.L_x_31:
[----:B------:R-:W-:Y:S01]  /*2230*/  LEA R8, R7, 0xc0800000, 0x17 ;  /* 0xc080000007087811 */ /* 0x000fe200078eb8ff */
[----:B------:R-:W-:Y:S01]  /*2240*/  BSSY.RECONVERGENT B2, `(.L_x_36) ;  /* 0x0000036000027945 */ /* 0x000fe20003800200 */
[----:B------:R-:W-:-:S03]  /*2250*/  IADD3 R3, PT, PT, R10, -0x7f, RZ ;  /* 0xffffff810a037810 */ /* 0x000fc60007ffe0ff */
[----:B------:R-:W-:Y:S01]  /*2260*/  IMAD.IADD R8, R9, 0x1, -R8 ;  /* 0x0000000109087824 */ /* 0x000fe200078e0a08 */
[C---:B------:R-:W-:Y:S01]  /*2270*/  IADD3 R7, PT, PT, R3.reuse, 0x7f, -R7 ;  /* 0x0000007f03077810 */ /* 0x040fe20007ffe807 */
[----:B------:R-:W-:Y:S02]  /*2280*/  IMAD R0, R3, -0x800000, R0 ;  /* 0xff80000003007824 */ /* 0x000fe400078e0200 */
[----:B------:R-:W0:Y:S01]  /*2290*/  MUFU.RCP R9, R8 ;  /* 0x0000000800097308 */ /* 0x000e220000001000 */
[----:B------:R-:W-:Y:S01]  /*22a0*/  FADD.FTZ R13, -R8, -RZ ;  /* 0x800000ff080d7221 */ /* 0x000fe20000010100 */
[----:B------:R-:W-:-:S03]  /*22b0*/  IMAD.IADD R7, R7, 0x1, R6 ;  /* 0x0000000107077824 */ /* 0x000fc600078e0206 */
[----:B0-----:R-:W-:-:S04]  /*22c0*/  FFMA R10, R9, R13, 1 ;  /* 0x3f800000090a7423 */ /* 0x001fc8000000000d */
[----:B------:R-:W-:-:S04]  /*22d0*/  FFMA R12, R9, R10, R9 ;  /* 0x0000000a090c7223 */ /* 0x000fc80000000009 */
[----:B------:R-:W-:-:S04]  /*22e0*/  FFMA R9, R0, R12, RZ ;  /* 0x0000000c00097223 */ /* 0x000fc800000000ff */
[----:B------:R-:W-:-:S04]  /*22f0*/  FFMA R10, R13, R9, R0 ;  /* 0x000000090d0a7223 */ /* 0x000fc80000000000 */
[----:B------:R-:W-:-:S04]  /*2300*/  FFMA R9, R12, R10, R9 ;  /* 0x0000000a0c097223 */ /* 0x000fc80000000009 */
[----:B------:R-:W-:-:S04]  /*2310*/  FFMA R10, R13, R9, R0 ;  /* 0x000000090d0a7223 */ /* 0x000fc80000000000 */
[----:B------:R-:W-:-:S05]  /*2320*/  FFMA R0, R12, R10, R9 ;  /* 0x0000000a0c007223 */ /* 0x000fca0000000009 */
[----:B------:R-:W-:-:S04]  /*2330*/  SHF.R.U32.HI R3, RZ, 0x17, R0 ;  /* 0x00000017ff037819 */ /* 0x000fc80000011600 */
[----:B------:R-:W-:-:S05]  /*2340*/  LOP3.LUT R3, R3, 0xff, RZ, 0xc0, !PT ;  /* 0x000000ff03037812 */ /* 0x000fca00078ec0ff */
[----:B------:R-:W-:-:S04]  /*2350*/  IMAD.IADD R13, R3, 0x1, R7 ;  /* 0x00000001030d7824 */ /* 0x000fc800078e0207 */
[----:B------:R-:W-:-:S05]  /*2360*/  VIADD R3, R13, 0xffffffff ;  /* 0xffffffff0d037836 */ /* 0x000fca0000000000 */
[----:B------:R-:W-:-:S13]  /*2370*/  ISETP.GE.U32.AND P0, PT, R3, 0xfe, PT ;  /* 0x000000fe0300780c */ /* 0x000fda0003f06070 */
[----:B------:R-:W-:Y:S05]  /*2380*/  @!P0 BRA `(.L_x_37) ;  /* 0x0000000000808947 */ /* 0x000fea0003800000 */
[----:B------:R-:W-:-:S13]  /*2390*/  ISETP.GT.AND P0, PT, R13, 0xfe, PT ;  /* 0x000000fe0d00780c */ /* 0x000fda0003f04270 */
[----:B------:R-:W-:Y:S05]  /*23a0*/  @P0 BRA `(.L_x_38) ;  /* 0x00000000006c0947 */ /* 0x000fea0003800000 */
[----:B------:R-:W-:-:S13]  /*23b0*/  ISETP.GE.AND P0, PT, R13, 0x1, PT ;  /* 0x000000010d00780c */ /* 0x000fda0003f06270 */
[----:B------:R-:W-:Y:S05]  /*23c0*/  @P0 BRA `(.L_x_39) ;  /* 0x0000000000740947 */ /* 0x000fea0003800000 */
[----:B------:R-:W-:Y:S02]  /*23d0*/  ISETP.GE.AND P0, PT, R13, -0x18, PT ;  /* 0xffffffe80d00780c */ /* 0x000fe40003f06270 */
[----:B------:R-:W-:-:S11]  /*23e0*/  LOP3.LUT R0, R0, 0x80000000, RZ, 0xc0, !PT ;  /* 0x8000000000007812 */ /* 0x000fd600078ec0ff */
[----:B------:R-:W-:Y:S05]  /*23f0*/  @!P0 BRA `(.L_x_39) ;  /* 0x0000000000688947 */ /* 0x000fea0003800000 */
[CCC-:B------:R-:W-:Y:S01]  /*2400*/  FFMA.RZ R3, R12.reuse, R10.reuse, R9.reuse ;  /* 0x0000000a0c037223 */ /* 0x1c0fe2000000c009 */
[C---:B------:R-:W-:Y:S02]  /*2410*/  VIADD R8, R13.reuse, 0x20 ;  /* 0x000000200d087836 */ /* 0x040fe40000000000 */
[CCC-:B------:R-:W-:Y:S01]  /*2420*/  FFMA.RM R6, R12.reuse, R10.reuse, R9.reuse ;  /* 0x0000000a0c067223 */ /* 0x1c0fe20000004009 */
[----:B------:R-:W-:Y:S02]  /*2430*/  ISETP.NE.AND P3, PT, R13, RZ, PT ;  /* 0x000000ff0d00720c */ /* 0x000fe40003f65270 */
[----:B------:R-:W-:Y:S01]  /*2440*/  LOP3.LUT R7, R3, 0x7fffff, RZ, 0xc0, !PT ;  /* 0x007fffff03077812 */ /* 0x000fe200078ec0ff */
[----:B------:R-:W-:Y:S01]  /*2450*/  FFMA.RP R3, R12, R10, R9 ;  /* 0x0000000a0c037223 */ /* 0x000fe20000008009 */
[----:B------:R-:W-:Y:S02]  /*2460*/  ISETP.NE.AND P1, PT, R13, RZ, PT ;  /* 0x000000ff0d00720c */ /* 0x000fe40003f25270 */
[----:B------:R-:W-:-:S02]  /*2470*/  LOP3.LUT R7, R7, 0x800000, RZ, 0xfc, !PT ;  /* 0x0080000007077812 */ /* 0x000fc400078efcff */
[----:B------:R-:W-:Y:S02]  /*2480*/  IADD3 R9, PT, PT, -R13, RZ, RZ ;  /* 0x000000ff0d097210 */ /* 0x000fe40007ffe1ff */
[----:B------:R-:W-:Y:S02]  /*2490*/  SHF.L.U32 R8, R7, R8, RZ ;  /* 0x0000000807087219 */ /* 0x000fe400000006ff */
[----:B------:R-:W-:Y:S02]  /*24a0*/  FSETP.NEU.FTZ.AND P0, PT, R3, R6, PT ;  /* 0x000000060300720b */ /* 0x000fe40003f1d000 */
[----:B------:R-:W-:Y:S02]  /*24b0*/  SEL R6, R9, RZ, P3 ;  /* 0x000000ff09067207 */ /* 0x000fe40001800000 */
[----:B------:R-:W-:Y:S02]  /*24c0*/  ISETP.NE.AND P1, PT, R8, RZ, P1 ;  /* 0x000000ff0800720c */ /* 0x000fe40000f25270 */
[----:B------:R-:W-:-:S02]  /*24d0*/  SHF.R.U32.HI R6, RZ, R6, R7 ;  /* 0x00000006ff067219 */ /* 0x000fc40000011607 */
[----:B------:R-:W-:Y:S02]  /*24e0*/  PLOP3.LUT P0, PT, P0, P1, PT, 0xf8, 0x8f ;  /* 0x00000000008f781c */ /* 0x000fe40000703f70 */
[----:B------:R-:W-:Y:S02]  /*24f0*/  SHF.R.U32.HI R8, RZ, 0x1, R6 ;  /* 0x00000001ff087819 */ /* 0x000fe40000011606 */
[----:B------:R-:W-:-:S04]  /*2500*/  SEL R3, RZ, 0x1, !P0 ;  /* 0x00000001ff037807 */ /* 0x000fc80004000000 */
[----:B------:R-:W-:-:S04]  /*2510*/  LOP3.LUT R3, R3, 0x1, R8, 0xf8, !PT ;  /* 0x0000000103037812 */ /* 0x000fc800078ef808 */
[----:B------:R-:W-:-:S05]  /*2520*/  LOP3.LUT R3, R3, R6, RZ, 0xc0, !PT ;  /* 0x0000000603037212 */ /* 0x000fca00078ec0ff */
[----:B------:R-:W-:-:S05]  /*2530*/  IMAD.IADD R3, R8, 0x1, R3 ;  /* 0x0000000108037824 */ /* 0x000fca00078e0203 */
[----:B------:R-:W-:Y:S01]  /*2540*/  LOP3.LUT R0, R3, R0, RZ, 0xfc, !PT ;  /* 0x0000000003007212 */ /* 0x000fe200078efcff */
[----:B------:R-:W-:Y:S06]  /*2550*/  BRA `(.L_x_39) ;  /* 0x0000000000107947 */ /* 0x000fec0003800000 */
.L_x_38:
[----:B------:R-:W-:-:S04]  /*2560*/  LOP3.LUT R0, R0, 0x80000000, RZ, 0xc0, !PT ;  /* 0x8000000000007812 */ /* 0x000fc800078ec0ff */
[----:B------:R-:W-:Y:S01]  /*2570*/  LOP3.LUT R0, R0, 0x7f800000, RZ, 0xfc, !PT ;  /* 0x7f80000000007812 */ /* 0x000fe200078efcff */
[----:B------:R-:W-:Y:S06]  /*2580*/  BRA `(.L_x_39) ;  /* 0x0000000000047947 */ /* 0x000fec0003800000 */
.L_x_37:
[----:B------:R-:W-:-:S07]  /*2590*/  IMAD R0, R7, 0x800000, R0 ;  /* 0x0080000007007824 */ /* 0x000fce00078e0200 */
.L_x_39:
[----:B------:R-:W-:Y:S05]  /*25a0*/  BSYNC.RECONVERGENT B2 ;  /* 0x0000000000027941 */ /* 0x000fea0003800200 */
.L_x_36:
[----:B------:R-:W-:Y:S05]  /*25b0*/  BRA `(.L_x_40) ;  /* 0x0000000000207947 */ /* 0x000fea0003800000 */
.L_x_35:
[----:B------:R-:W-:-:S04]  /*25c0*/  LOP3.LUT R0, R9, 0x80000000, R0, 0x48, !PT ;  /* 0x8000000009007812 */ /* 0x000fc800078e4800 */
[----:B------:R-:W-:Y:S01]  /*25d0*/  LOP3.LUT R0, R0, 0x7f800000, RZ, 0xfc, !PT ;  /* 0x7f80000000007812 */ /* 0x000fe200078efcff */
[----:B------:R-:W-:Y:S06]  /*25e0*/  BRA `(.L_x_40) ;  /* 0x0000000000147947 */ /* 0x000fec0003800000 */
.L_x_34:
[----:B------:R-:W-:Y:S01]  /*25f0*/  LOP3.LUT R0, R9, 0x80000000, R0, 0x48, !PT ;  /* 0x8000000009007812 */ /* 0x000fe200078e4800 */
[----:B------:R-:W-:Y:S06]  /*2600*/  BRA `(.L_x_40) ;  /* 0x00000000000c7947 */ /* 0x000fec0003800000 */
.L_x_33:
[----:B------:R-:W0:Y:S01]  /*2610*/  MUFU.RSQ R0, -QNAN ;  /* 0xffc0000000007908 */ /* 0x000e220000001400 */
[----:B------:R-:W-:Y:S05]  /*2620*/  BRA `(.L_x_40) ;  /* 0x0000000000047947 */ /* 0x000fea0003800000 */
.L_x_32:
[----:B------:R-:W-:-:S07]  /*2630*/  FADD.FTZ R0, R0, R3 ;  /* 0x0000000300007221 */ /* 0x000fce0000010000 */
.L_x_40:
[----:B------:R-:W-:Y:S05]  /*2640*/  BSYNC.RECONVERGENT B1 ;  /* 0x0000000000017941 */ /* 0x000fea0003800200 */
.L_x_30:
[----:B------:R-:W-:-:S04]  /*2650*/  IMAD.MOV.U32 R3, RZ, RZ, 0x0 ;  /* 0x00000000ff037424 */ /* 0x000fc800078e00ff */
[----:B0-----:R-:W-:Y:S05]  /*2660*/  RET.REL.NODEC R2 `(batchGradientsKernel) ;  /* 0xffffffd802647950 */ /* 0x001fea0003c3ffff */
.L_x_41:
[----:B------:R-:W-:-:S00]  /*2670*/  BRA `(.L_x_41) ;  /* 0xfffffffc00fc7947 */ /* 0x000fc0000383ffff */
[----:B------:R-:W-:-:S00]  /*2680*/  NOP ;  /* 0x0000000000007918 */ /* 0x000fc00000000000 */
[----:B------:R-:W-:-:S00]  /*2690*/  NOP ;  /* 0x0000000000007918 */ /* 0x000fc00000000000 */
[----:B------:R-:W-:-:S00]  /*26a0*/  NOP ;  /* 0x0000000000007918 */ /* 0x000fc00000000000 */
[----:B------:R-:W-:-:S00]  /*26b0*/  NOP ;  /* 0x0000000000007918 */ /* 0x000fc00000000000 */
[----:B------:R-:W-:-:S00]  /*26c0*/  NOP ;  /* 0x0000000000007918 */ /* 0x000fc00000000000 */
[----:B------:R-:W-:-:S00]  /*26d0*/  NOP ;  /* 0x0000000000007918 */ /* 0x000fc00000000000 */
[----:B------:R-:W-:-:S00]  /*26e0*/  NOP ;  /* 0x0000000000007918 */ /* 0x000fc00000000000 */
[----:B------:R-:W-:-:S00]  /*26f0*/  NOP ;  /* 0x0000000000007918 */ /* 0x000fc00000000000 */
.L_x_43:


//--------------------- .nv.shared.reserved.0     --------------------------
	.section	.nv.shared.reserved.0,"aw",@nobits
	.weak		__nv_reservedSMEM_offset_0_alias
	.size		__nv_reservedSMEM_offset_0_alias, 0, 64
	.other		__nv_reservedSMEM_offset_0_alias,@"STO_CUDA_RESERVED_SHARED STV_DEFAULT"
__nv_reservedSMEM_offset_0_alias:
	.zero		0
	.zero		64


//--------------------- .nv.constant0.batchGradientsKernel --------------------------
	.section	.nv.constant0.batchGradientsKernel,"a",@progbits
	.sectionflags	@""
	.align	4
.nv.constant0.batchGradientsKernel:
	.zero		968


//--------------------- SYMBOLS --------------------------

	.type		.nv.reservedSmem.offset0,@object
	.size		.nv.reservedSmem.offset0,0x4
